def attn_fwd(
    Q,
    K,
    V,
    Out,
    Lse,
    sm_scale,
    stride_qz,
    stride_qh,
    stride_qm,
    stride_qk,
    stride_kz,
    stride_kh,
    stride_kn,
    stride_kk,
    stride_vz,
    stride_vh,
    stride_vn,
    stride_vk,
    stride_oz,
    stride_oh,
    stride_om,
    stride_ok,
    seqlen_q,
    seqlen_k,
    BLOCK_M: tl.constexpr,
    BLOCK_N: tl.constexpr,
    HEAD_DIM: tl.constexpr,
    CAUSAL: tl.constexpr,
):
    start_m = tl.program_id(0)
    off_hz = tl.program_id(1)
    q_off = off_hz * stride_qh
    k_off = off_hz * stride_kh
    v_off = off_hz * stride_vh
    offs_m = start_m * BLOCK_M + tl.arange(0, BLOCK_M)
    offs_d = tl.arange(0, HEAD_DIM)
    offs_n = tl.arange(0, BLOCK_N)
    q_ptrs = Q + q_off + offs_m[:, None] * stride_qm + offs_d[None, :] * stride_qk
    k_ptrs = K + k_off + offs_d[:, None] * stride_kk + offs_n[None, :] * stride_kn
    v_ptrs = V + v_off + offs_n[:, None] * stride_vn + offs_d[None, :] * stride_vk
    m_i = tl.full([BLOCK_M], float("-inf"), dtype=tl.float32)
    l_i = tl.zeros([BLOCK_M], dtype=tl.float32) + 1.0
    acc = tl.zeros([BLOCK_M, HEAD_DIM], dtype=tl.float32)
    q = tl.load(q_ptrs)
    acc, l_i, m_i = _attn_fwd_inner(
        acc,
        l_i,
        m_i,
        q,
        k_ptrs,
        v_ptrs,
        sm_scale,
        stride_kn,
        stride_vn,
        start_m,
        seqlen_k,
        BLOCK_M,
        BLOCK_N,
        HEAD_DIM,
        CAUSAL,
    )
    acc = acc / l_i[:, None]
    lse = m_i + tl.math.log2(l_i) / 1.4426950408889634
    o_ptrs = (
        Out
        + off_hz * stride_oh
        + offs_m[:, None] * stride_om
        + offs_d[None, :] * stride_ok
    )
    tl.store(o_ptrs, acc.to(Out.dtype.element_ty))
    tl.store(Lse + off_hz * seqlen_q + offs_m, lse)

# config = {"BLOCK_M": 128, "BLOCK_N": 32, "HEAD_DIM": 128, "arch": "sm_90", "causal": false, "dtype": "bf16", "num_stages": 4, "num_warps": 4}
# arch = sm_90


// ===== COMPILED SASS (sm_90a) =====

	.target	sm_90a

	.elftype	@"ET_EXEC"


//--------------------- .note.nv.tkinfo           --------------------------
	.section	.note.nv.tkinfo,"",@"SHT_NOTE"
	.sectionflags	@"SHF_NOTE_NV_TKINFO"
	.tkinfo
        /*0018*/ 	.word	0x00000002
        /*0030*/ 	.string	""
        /*0030*/ 	.string	"ptxas"
        /*0030*/ 	.string	"Cuda compilation tools, release 13.0, V13.0.88"
        /*0030*/ 	.string	"Build cuda_13.0.r13.0/compiler.36424714_0"
        /*0030*/ 	.string	"-v  -suppress-debug-info  -lineinfo  -arch sm_90a "



//--------------------- .note.nv.cuinfo           --------------------------
	.section	.note.nv.cuinfo,"",@"SHT_NOTE"
	.sectionflags	@"SHF_NOTE_NV_CUINFO"
        /*0018*/ 	.short	0x0002
        /*001a*/ 	.short	0x005a
        /*001c*/ 	.short	0x0082
	.zero		2


//--------------------- .nv.info                  --------------------------
	.section	.nv.info,"",@"SHT_CUDA_INFO"
	.align	4


	//----- nvinfo : EIATTR_REGCOUNT
	.align		4
        /*0000*/ 	.byte	0x04, 0x2f
        /*0002*/ 	.short	(.L_2 - .L_1)
	.align		4
.L_1:
        /*0004*/ 	.word	index@(attn_fwd)
        /*0008*/ 	.word	0x000000ff


	//----- nvinfo : EIATTR_FRAME_SIZE
	.align		4
.L_2:
        /*000c*/ 	.byte	0x04, 0x11
        /*000e*/ 	.short	(.L_4 - .L_3)
	.align		4
.L_3:
        /*0010*/ 	.word	index@(attn_fwd)
        /*0014*/ 	.word	0x00000198


	//----- nvinfo : EIATTR_MIN_STACK_SIZE
	.align		4
.L_4:
        /*0018*/ 	.byte	0x04, 0x12
        /*001a*/ 	.short	(.L_6 - .L_5)
	.align		4
.L_5:
        /*001c*/ 	.word	index@(attn_fwd)
        /*0020*/ 	.word	0x00000198
.L_6:


//--------------------- .nv.compat                --------------------------
	.section	.nv.compat,"",@"SHT_CUDA_COMPAT_INFO"
	.align	4
        /*0000*/ 	.byte	0x02, 0x09, 0x01, 0x00, 0x02, 0x02, 0x04, 0x00, 0x02, 0x05, 0x05, 0x00, 0x03, 0x07, 0x01, 0x01
        /*0010*/ 	.byte	0x02, 0x03, 0x00, 0x00, 0x02, 0x06, 0x01, 0x00, 0x04, 0x0b, 0x08, 0x00, 0x00, 0x00, 0x00, 0x00
        /*0020*/ 	.byte	0x00, 0x00, 0x00, 0x00


//--------------------- .nv.info.attn_fwd         --------------------------
	.section	.nv.info.attn_fwd,"",@"SHT_CUDA_INFO"
	.sectionflags	@""
	.align	4


	//----- nvinfo : EIATTR_CUDA_API_VERSION
	.align		4
        /*0000*/ 	.byte	0x04, 0x37
        /*0002*/ 	.short	(.L_8 - .L_7)
.L_7:
        /*0004*/ 	.word	0x00000082


	//----- nvinfo : EIATTR_KPARAM_INFO
	.align		4
.L_8:
        /*0008*/ 	.byte	0x04, 0x17
        /*000a*/ 	.short	(.L_10 - .L_9)
.L_9:
        /*000c*/ 	.word	0x00000000
        /*0010*/ 	.short	0x0019
        /*0012*/ 	.short	0x0080
        /*0014*/ 	.byte	0x00, 0xf4, 0x21, 0x00


	//----- nvinfo : EIATTR_KPARAM_INFO
	.align		4
.L_10:
        /*0018*/ 	.byte	0x04, 0x17
        /*001a*/ 	.short	(.L_12 - .L_11)
.L_11:
        /*001c*/ 	.word	0x00000000
        /*0020*/ 	.short	0x0018
        /*0022*/ 	.short	0x0078
        /*0024*/ 	.byte	0x00, 0xf4, 0x21, 0x00


	//----- nvinfo : EIATTR_KPARAM_INFO
	.align		4
.L_12:
        /*0028*/ 	.byte	0x04, 0x17
        /*002a*/ 	.short	(.L_14 - .L_13)
.L_13:
        /*002c*/ 	.word	0x00000000
        /*0030*/ 	.short	0x0017
        /*0032*/ 	.short	0x0070
        /*0034*/ 	.byte	0x00, 0xf0, 0x11, 0x00


	//----- nvinfo : EIATTR_KPARAM_INFO
	.align		4
.L_14:
        /*0038*/ 	.byte	0x04, 0x17
        /*003a*/ 	.short	(.L_16 - .L_15)
.L_15:
        /*003c*/ 	.word	0x00000000
        /*0040*/ 	.short	0x0016
        /*0042*/ 	.short	0x006c
        /*0044*/ 	.byte	0x00, 0xf0, 0x11, 0x00


	//----- nvinfo : EIATTR_KPARAM_INFO
	.align		4
.L_16:
        /*0048*/ 	.byte	0x04, 0x17
        /*004a*/ 	.short	(.L_18 - .L_17)
.L_17:
        /*004c*/ 	.word	0x00000000
        /*0050*/ 	.short	0x0015
        /*0052*/ 	.short	0x0068
        /*0054*/ 	.byte	0x00, 0xf0, 0x11, 0x00


	//----- nvinfo : EIATTR_KPARAM_INFO
	.align		4
.L_18:
        /*0058*/ 	.byte	0x04, 0x17
        /*005a*/ 	.short	(.L_20 - .L_19)
.L_19:
        /*005c*/ 	.word	0x00000000
        /*0060*/ 	.short	0x0014
        /*0062*/ 	.short	0x0064
        /*0064*/ 	.byte	0x00, 0xf0, 0x11, 0x00


	//----- nvinfo : EIATTR_KPARAM_INFO
	.align		4
.L_20:
        /*0068*/ 	.byte	0x04, 0x17
        /*006a*/ 	.short	(.L_22 - .L_21)
.L_21:
        /*006c*/ 	.word	0x00000000
        /*0070*/ 	.short	0x0013
        /*0072*/ 	.short	0x0060
        /*0074*/ 	.byte	0x00, 0xf0, 0x11, 0x00


	//----- nvinfo : EIATTR_KPARAM_INFO
	.align		4
.L_22:
        /*0078*/ 	.byte	0x04, 0x17
        /*007a*/ 	.short	(.L_24 - .L_23)
.L_23:
        /*007c*/ 	.word	0x00000000
        /*0080*/ 	.short	0x0012
        /*0082*/ 	.short	0x005c
        /*0084*/ 	.byte	0x00, 0xf0, 0x11, 0x00


	//----- nvinfo : EIATTR_KPARAM_INFO
	.align		4
.L_24:
        /*0088*/ 	.byte	0x04, 0x17
        /*008a*/ 	.short	(.L_26 - .L_25)
.L_25:
        /*008c*/ 	.word	0x00000000
        /*0090*/ 	.short	0x0011
        /*0092*/ 	.short	0x0058
        /*0094*/ 	.byte	0x00, 0xf0, 0x11, 0x00


	//----- nvinfo : EIATTR_KPARAM_INFO
	.align		4
.L_26:
        /*0098*/ 	.byte	0x04, 0x17
        /*009a*/ 	.short	(.L_28 - .L_27)
.L_27:
        /*009c*/ 	.word	0x00000000
        /*00a0*/ 	.short	0x0010
        /*00a2*/ 	.short	0x0054
        /*00a4*/ 	.byte	0x00, 0xf0, 0x11, 0x00


	//----- nvinfo : EIATTR_KPARAM_INFO
	.align		4
.L_28:
        /*00a8*/ 	.byte	0x04, 0x17
        /*00aa*/ 	.short	(.L_30 - .L_29)
.L_29:
        /*00ac*/ 	.word	0x00000000
        /*00b0*/ 	.short	0x000f
        /*00b2*/ 	.short	0x0050
        /*00b4*/ 	.byte	0x00, 0xf0, 0x11, 0x00


	//----- nvinfo : EIATTR_KPARAM_INFO
	.align		4
.L_30:
        /*00b8*/ 	.byte	0x04, 0x17
        /*00ba*/ 	.short	(.L_32 - .L_31)
.L_31:
        /*00bc*/ 	.word	0x00000000
        /*00c0*/ 	.short	0x000e
        /*00c2*/ 	.short	0x004c
        /*00c4*/ 	.byte	0x00, 0xf0, 0x11, 0x00


	//----- nvinfo : EIATTR_KPARAM_INFO
	.align		4
.L_32:
        /*00c8*/ 	.byte	0x04, 0x17
        /*00ca*/ 	.short	(.L_34 - .L_33)
.L_33:
        /*00cc*/ 	.word	0x00000000
        /*00d0*/ 	.short	0x000d
        /*00d2*/ 	.short	0x0048
        /*00d4*/ 	.byte	0x00, 0xf0, 0x11, 0x00


	//----- nvinfo : EIATTR_KPARAM_INFO
	.align		4
.L_34:
        /*00d8*/ 	.byte	0x04, 0x17
        /*00da*/ 	.short	(.L_36 - .L_35)
.L_35:
        /*00dc*/ 	.word	0x00000000
        /*00e0*/ 	.short	0x000c
        /*00e2*/ 	.short	0x0044
        /*00e4*/ 	.byte	0x00, 0xf0, 0x11, 0x00


	//----- nvinfo : EIATTR_KPARAM_INFO
	.align		4
.L_36:
        /*00e8*/ 	.byte	0x04, 0x17
        /*00ea*/ 	.short	(.L_38 - .L_37)
.L_37:
        /*00ec*/ 	.word	0x00000000
        /*00f0*/ 	.short	0x000b
        /*00f2*/ 	.short	0x0040
        /*00f4*/ 	.byte	0x00, 0xf0, 0x11, 0x00


	//----- nvinfo : EIATTR_KPARAM_INFO
	.align		4
.L_38:
        /*00f8*/ 	.byte	0x04, 0x17
        /*00fa*/ 	.short	(.L_40 - .L_39)
.L_39:
        /*00fc*/ 	.word	0x00000000
        /*0100*/ 	.short	0x000a
        /*0102*/ 	.short	0x003c
        /*0104*/ 	.byte	0x00, 0xf0, 0x11, 0x00


	//----- nvinfo : EIATTR_KPARAM_INFO
	.align		4
.L_40:
        /*0108*/ 	.byte	0x04, 0x17
        /*010a*/ 	.short	(.L_42 - .L_41)
.L_41:
        /*010c*/ 	.word	0x00000000
        /*0110*/ 	.short	0x0009
        /*0112*/ 	.short	0x0038
        /*0114*/ 	.byte	0x00, 0xf0, 0x11, 0x00


	//----- nvinfo : EIATTR_KPARAM_INFO
	.align		4
.L_42:
        /*0118*/ 	.byte	0x04, 0x17
        /*011a*/ 	.short	(.L_44 - .L_43)
.L_43:
        /*011c*/ 	.word	0x00000000
        /*0120*/ 	.short	0x0008
        /*0122*/ 	.short	0x0034
        /*0124*/ 	.byte	0x00, 0xf0, 0x11, 0x00


	//----- nvinfo : EIATTR_KPARAM_INFO
	.align		4
.L_44:
        /*0128*/ 	.byte	0x04, 0x17
        /*012a*/ 	.short	(.L_46 - .L_45)
.L_45:
        /*012c*/ 	.word	0x00000000
        /*0130*/ 	.short	0x0007
        /*0132*/ 	.short	0x0030
        /*0134*/ 	.byte	0x00, 0xf0, 0x11, 0x00


	//----- nvinfo : EIATTR_KPARAM_INFO
	.align		4
.L_46:
        /*0138*/ 	.byte	0x04, 0x17
        /*013a*/ 	.short	(.L_48 - .L_47)
.L_47:
        /*013c*/ 	.word	0x00000000
        /*0140*/ 	.short	0x0006
        /*0142*/ 	.short	0x002c
        /*0144*/ 	.byte	0x00, 0xf0, 0x11, 0x00


	//----- nvinfo : EIATTR_KPARAM_INFO
	.align		4
.L_48:
        /*0148*/ 	.byte	0x04, 0x17
        /*014a*/ 	.short	(.L_50 - .L_49)
.L_49:
        /*014c*/ 	.word	0x00000000
        /*0150*/ 	.short	0x0005
        /*0152*/ 	.short	0x0028
        /*0154*/ 	.byte	0x00, 0xf0, 0x11, 0x00


	//----- nvinfo : EIATTR_KPARAM_INFO
	.align		4
.L_50:
        /*0158*/ 	.byte	0x04, 0x17
        /*015a*/ 	.short	(.L_52 - .L_51)
.L_51:
        /*015c*/ 	.word	0x00000000
        /*0160*/ 	.short	0x0004
        /*0162*/ 	.short	0x0020
        /*0164*/ 	.byte	0x00, 0xf4, 0x21, 0x00


	//----- nvinfo : EIATTR_KPARAM_INFO
	.align		4
.L_52:
        /*0168*/ 	.byte	0x04, 0x17
        /*016a*/ 	.short	(.L_54 - .L_53)
.L_53:
        /*016c*/ 	.word	0x00000000
        /*0170*/ 	.short	0x0003
        /*0172*/ 	.short	0x0018
        /*0174*/ 	.byte	0x00, 0xf4, 0x21, 0x00


	//----- nvinfo : EIATTR_KPARAM_INFO
	.align		4
.L_54:
        /*0178*/ 	.byte	0x04, 0x17
        /*017a*/ 	.short	(.L_56 - .L_55)
.L_55:
        /*017c*/ 	.word	0x00000000
        /*0180*/ 	.short	0x0002
        /*0182*/ 	.short	0x0010
        /*0184*/ 	.byte	0x00, 0xf4, 0x21, 0x00


	//----- nvinfo : EIATTR_KPARAM_INFO
	.align		4
.L_56:
        /*0188*/ 	.byte	0x04, 0x17
        /*018a*/ 	.short	(.L_58 - .L_57)
.L_57:
        /*018c*/ 	.word	0x00000000
        /*0190*/ 	.short	0x0001
        /*0192*/ 	.short	0x0008
        /*0194*/ 	.byte	0x00, 0xf4, 0x21, 0x00


	//----- nvinfo : EIATTR_KPARAM_INFO
	.align		4
.L_58:
        /*0198*/ 	.byte	0x04, 0x17
        /*019a*/ 	.short	(.L_60 - .L_59)
.L_59:
        /*019c*/ 	.word	0x00000000
        /*01a0*/ 	.short	0x0000
        /*01a2*/ 	.short	0x0000
        /*01a4*/ 	.byte	0x00, 0xf4, 0x21, 0x00


	//----- nvinfo : EIATTR_SPARSE_MMA_MASK
	.align		4
.L_60:
        /*01a8*/ 	.byte	0x03, 0x50
        /*01aa*/ 	.short	0x0000


	//----- nvinfo : EIATTR_MAXREG_COUNT
	.align		4
        /*01ac*/ 	.byte	0x03, 0x1b
        /*01ae*/ 	.short	0x00ff


	//----- nvinfo : EIATTR_NUM_BARRIERS
	.align		4
        /*01b0*/ 	.byte	0x02, 0x4c
        /*01b2*/ 	.byte	0x01
	.zero		1


	//----- nvinfo : EIATTR_ANNOTATIONS
	.align		4
        /*01b4*/ 	.byte	0x04, 0x55
        /*01b6*/ 	.short	(.L_62 - .L_61)


	//   ....[0]....
.L_61:
        /*01b8*/ 	.word	0x00000001
        /*01bc*/ 	.byte	0xa0, 0x34, 0x00, 0x00, 0x01, 0x00, 0x00, 0x00, 0xe0, 0x36, 0x00, 0x00, 0x01, 0x00, 0x00, 0x00
        /* <DEDUP_REMOVED lines=49> */
        /*04dc*/ 	.byte	0x30, 0x59, 0x00, 0x00, 0x01, 0x00, 0x00, 0x00, 0x40, 0x6a, 0x00, 0x00


	//----- nvinfo : EIATTR_MERCURY_ISA_VERSION
	.align		4
.L_62:
        /*04e8*/ 	.byte	0x03, 0x5f
        /*04ea*/ 	.short	0x0101


	//----- nvinfo : EIATTR_COOP_GROUP_MASK_REGIDS
	.align		4
        /*04ec*/ 	.byte	0x04, 0x29
        /*04ee*/ 	.short	(.L_64 - .L_63)


	//   ....[0]....
.L_63:
        /*04f0*/ 	.word	0xffffffff


	//   ....[1]....
        /*04f4*/ 	.word	0xffffffff


	//   ....[2]....
        /*04f8*/ 	.word	0xffffffff


	//   ....[3]....
        /*04fc*/ 	.word	0xffffffff


	//   ....[4]....
        /*0500*/ 	.word	0xffffffff


	//   ....[5]....
        /*0504*/ 	.word	0xffffffff


	//   ....[6]....
        /*0508*/ 	.word	0xffffffff


	//   ....[7]....
        /*050c*/ 	.word	0xffffffff


	//   ....[8]....
        /*0510*/ 	.word	0xffffffff


	//   ....[9]....
        /*0514*/ 	.word	0xffffffff


	//   ....[10]....
        /*0518*/ 	.word	0xffffffff


	//   ....[11]....
        /*051c*/ 	.word	0xffffffff


	//   ....[12]....
        /*0520*/ 	.word	0xffffffff


	//   ....[13]....
        /*0524*/ 	.word	0xffffffff


	//   ....[14]....
        /*0528*/ 	.word	0xffffffff


	//   ....[15]....
        /*052c*/ 	.word	0xffffffff


	//----- nvinfo : EIATTR_COOP_GROUP_INSTR_OFFSETS
	.align		4
.L_64:
        /*0530*/ 	.byte	0x04, 0x28
        /*0532*/ 	.short	(.L_66 - .L_65)


	//   ....[0]....
.L_65:
        /*0534*/ 	.word	0x00005ec0


	//   ....[1]....
        /*0538*/ 	.word	0x00005f90


	//   ....[2]....
        /*053c*/ 	.word	0x00006020


	//   ....[3]....
        /*0540*/ 	.word	0x00006110


	//   ....[4]....
        /*0544*/ 	.word	0x00006210


	//   ....[5]....
        /*0548*/ 	.word	0x00006400


	//   ....[6]....
        /*054c*/ 	.word	0x00006460


	//   ....[7]....
        /*0550*/ 	.word	0x000065a0


	//   ....[8]....
        /*0554*/ 	.word	0x000077a0


	//   ....[9]....
        /*0558*/ 	.word	0x000077c0


	//   ....[10]....
        /*055c*/ 	.word	0x000077e0


	//   ....[11]....
        /*0560*/ 	.word	0x000077f0


	//   ....[12]....
        /*0564*/ 	.word	0x00007850


	//   ....[13]....
        /*0568*/ 	.word	0x00007870


	//   ....[14]....
        /*056c*/ 	.word	0x00007890


	//   ....[15]....
        /*0570*/ 	.word	0x000078a0


	//----- nvinfo : EIATTR_EXIT_INSTR_OFFSETS
	.align		4
.L_66:
        /*0574*/ 	.byte	0x04, 0x1c
        /*0576*/ 	.short	(.L_68 - .L_67)


	//   ....[0]....
.L_67:
        /*0578*/ 	.word	0x0000db30


	//----- nvinfo : EIATTR_REQNTID
	.align		4
.L_68:
        /*057c*/ 	.byte	0x04, 0x10
        /*057e*/ 	.short	(.L_70 - .L_69)
.L_69:
        /*0580*/ 	.word	0x00000080
        /*0584*/ 	.word	0x00000001
        /*0588*/ 	.word	0x00000001


	//----- nvinfo : EIATTR_CBANK_PARAM_SIZE
	.align		4
.L_70:
        /*058c*/ 	.byte	0x03, 0x19
        /*058e*/ 	.short	0x0088


	//----- nvinfo : EIATTR_PARAM_CBANK
	.align		4
        /*0590*/ 	.byte	0x04, 0x0a
        /*0592*/ 	.short	(.L_72 - .L_71)
	.align		4
.L_71:
        /*0594*/ 	.word	index@(.nv.constant0.attn_fwd)
        /*0598*/ 	.short	0x0210
        /*059a*/ 	.short	0x0088


	//----- nvinfo : EIATTR_SW_WAR
	.align		4
.L_72:
        /*059c*/ 	.byte	0x04, 0x36
        /*059e*/ 	.short	(.L_74 - .L_73)
.L_73:
        /*05a0*/ 	.word	0x00000008
.L_74:


//--------------------- .nv.callgraph             --------------------------
	.section	.nv.callgraph,"",@"SHT_CUDA_CALLGRAPH"
	.align	4
	.sectionentsize	8
	.align		4
        /*0000*/ 	.word	0x00000000
	.align		4
        /*0004*/ 	.word	0xffffffff
	.align		4
        /*0008*/ 	.word	0x00000000
	.align		4
        /*000c*/ 	.word	0xfffffffe
	.align		4
        /*0010*/ 	.word	0x00000000
	.align		4
        /*0014*/ 	.word	0xfffffffd
	.align		4
        /*0018*/ 	.word	0x00000000
	.align		4
        /*001c*/ 	.word	0xfffffffc


//--------------------- .nv.constant4             --------------------------
	.section	.nv.constant4,"a",@progbits
	.align	8
	.align		8
.nv.constant4:
        /*0000*/ 	.dword	_$_str


//--------------------- .text.attn_fwd            --------------------------
	.section	.text.attn_fwd,"ax",@progbits
	.align	128
        .global         attn_fwd
        .type           attn_fwd,@function
        .size           attn_fwd,(.L_x_3 - attn_fwd)
        .other          attn_fwd,@"STO_CUDA_ENTRY STV_DEFAULT"
attn_fwd:
.text.attn_fwd:
[----:B------:R-:W0:Y:S01]  /*0000*/  LDC R1, c[0x0][0x28] ;  /* 0x00000a00ff017b82 */ /* 0x000e220000000800 */
[----:B------:R-:W1:Y:S07]  /*0010*/  S2R R0, SR_TID.X ;  /* 0x0000000000007919 */ /* 0x000e6e0000002100 */
[----:B------:R-:W2:Y:S01]  /*0020*/  S2UR UR61, SR_CTAID.Y ;  /* 0x00000000003d79c3 */ /* 0x000ea20000002600 */
[----:B------:R-:W-:Y:S01]  /*0030*/  ULDC.64 UR4, c[0x0][0x240] ;  /* 0x0000900000047ab9 */ /* 0x000fe20000000a00 */
[----:B0-----:R-:W-:Y:S01]  /*0040*/  IADD3 R1, R1, -0x198, RZ ;  /* 0xfffffe6801017810 */ /* 0x001fe20007ffe0ff */
[----:B------:R-:W0:Y:S05]  /*0050*/  S2R R3, SR_CTAID.X ;  /* 0x0000000000037919 */ /* 0x000e2a0000002500 */
[----:B------:R-:W3:Y:S08]  /*0060*/  LDC.64 R6, c[0x0][0x210] ;  /* 0x00008400ff067b82 */ /* 0x000ef00000000a00 */
[----:B------:R-:W4:Y:S01]  /*0070*/  LDC R17, c[0x0][0x248] ;  /* 0x00009200ff117b82 */ /* 0x000f220000000800 */
[----:B--2---:R-:W-:-:S07]  /*0080*/  UIMAD UR4, UR61, UR4, URZ ;  /* 0x000000043d0472a4 */ /* 0x004fce000f8e023f */
[----:B------:R-:W2:Y:S01]  /*0090*/  LDC R250, c[0x0][0x280] ;  /* 0x0000a000fffa7b82 */ /* 0x000ea20000000800 */
[----:B------:R-:W-:Y:S01]  /*00a0*/  USHF.L.U32 UR6, UR4, 0x1, URZ ;  /* 0x0000000104067899 */ /* 0x000fe2000800063f */
[----:B-1----:R-:W-:-:S05]  /*00b0*/  LOP3.LUT R2, R0, 0x7f, RZ, 0xc0, !PT ;  /* 0x0000007f00027812 */ /* 0x002fca00078ec0ff */
[----:B0-----:R-:W-:-:S04]  /*00c0*/  IMAD R4, R3, 0x80, R2 ;  /* 0x0000008003047824 */ /* 0x001fc800078e0202 */
[----:B------:R-:W-:Y:S01]  /*00d0*/  IMAD R3, R4, UR5, RZ ;  /* 0x0000000504037c24 */ /* 0x000fe2000f8e02ff */
[----:B------:R-:W-:Y:S01]  /*00e0*/  UIMAD.WIDE UR4, UR4, 0x2, URZ ;  /* 0x00000002040478a5 */ /* 0x000fe2000f8e023f */
[----:B----4-:R-:W-:Y:S02]  /*00f0*/  SHF.L.U32 R5, R17, 0x4, RZ ;  /* 0x0000000411057819 */ /* 0x010fe400000006ff */
[C---:B------:R-:W-:Y:S01]  /*0100*/  IMAD.HI R4, R3.reuse, 0x2, RZ ;  /* 0x0000000203047827 */ /* 0x040fe200078e02ff */
[----:B------:R-:W-:-:S03]  /*0110*/  SHF.L.U32 R241, R3, 0x1, RZ ;  /* 0x0000000103f17819 */ /* 0x000fc600000006ff */
[----:B------:R-:W-:Y:S01]  /*0120*/  IMAD.SHL.U32 R3, R17, 0x8, RZ ;  /* 0x0000000811037824 */ /* 0x000fe200078e00ff */
[----:B---3--:R-:W-:Y:S01]  /*0130*/  IADD3 R240, P0, P1, R241, UR6, R6 ;  /* 0x00000006f1f07c10 */ /* 0x008fe2000f91e006 */
[C---:B------:R-:W-:Y:S01]  /*0140*/  IMAD R19, R17.reuse, 0x14, RZ ;  /* 0x0000001411137824 */ /* 0x040fe200078e02ff */
[C---:B------:R-:W-:Y:S01]  /*0150*/  SHF.L.U32 R13, R17.reuse, 0x6, RZ ;  /* 0x00000006110d7819 */ /* 0x040fe200000006ff */
[C---:B------:R-:W-:Y:S01]  /*0160*/  IMAD.SHL.U32 R11, R17.reuse, 0x20, RZ ;  /* 0x00000020110b7824 */ /* 0x040fe200078e00ff */
[----:B------:R-:W-:Y:S01]  /*0170*/  IADD3.X R241, R4, UR5, R7, P0, P1 ;  /* 0x0000000504f17c10 */ /* 0x000fe200087e2407 */
[C---:B------:R-:W-:Y:S01]  /*0180*/  IMAD R15, R17.reuse, 0xa, RZ ;  /* 0x0000000a110f7824 */ /* 0x040fe200078e02ff */
[CC--:B------:R-:W-:Y:S01]  /*0190*/  LEA R4, P1, R17.reuse, R240.reuse, 0x5 ;  /* 0x000000f011047211 */ /* 0x0c0fe200078228ff */
[C---:B------:R-:W-:Y:S01]  /*01a0*/  IMAD R247, R17.reuse, 0x90, RZ ;  /* 0x0000009011f77824 */ /* 0x040fe200078e02ff */
[CC--:B------:R-:W-:Y:S01]  /*01b0*/  LEA R6, P0, R17.reuse, R240.reuse, 0x4 ;  /* 0x000000f011067211 */ /* 0x0c0fe200078020ff */
[----:B------:R-:W-:Y:S01]  /*01c0*/  IMAD R21, R17, 0x50, RZ ;  /* 0x0000005011157824 */ /* 0x000fe200078e02ff */
[----:B------:R-:W-:Y:S01]  /*01d0*/  LEA.HI.X.SX32 R5, R5, R241, 0x1, P1 ;  /* 0x000000f105057211 */ /* 0x000fe200008f0eff */
[----:B------:R-:W-:Y:S01]  /*01e0*/  ULDC.64 UR6, c[0x0][0x208] ;  /* 0x0000820000067ab9 */ /* 0x000fe20000000a00 */
[----:B------:R-:W-:-:S02]  /*01f0*/  LEA R12, P1, R17, R240, 0x7 ;  /* 0x000000f0110c7211 */ /* 0x000fc400078238ff */
[-C--:B------:R-:W-:Y:S02]  /*0200*/  LEA.HI.X.SX32 R7, R3, R241.reuse, 0x1, P0 ;  /* 0x000000f103077211 */ /* 0x080fe400000f0eff */
[CC--:B------:R-:W-:Y:S01]  /*0210*/  LEA R10, P0, R17.reuse, R240.reuse, 0x6 ;  /* 0x000000f0110a7211 */ /* 0x0c0fe200078030ff */
[----:B------:R-:W-:Y:S01]  /*0220*/  IMAD R235, R17, 0xc0, RZ ;  /* 0x000000c011eb7824 */ /* 0x000fe200078e02ff */
[-C--:B------:R-:W-:Y:S01]  /*0230*/  LEA.HI.X.SX32 R13, R13, R241.reuse, 0x1, P1 ;  /* 0x000000f10d0d7211 */ /* 0x080fe200008f0eff */
[----:B------:R-:W-:Y:S01]  /*0240*/  IMAD R205, R17, 0x48, RZ ;  /* 0x0000004811cd7824 */ /* 0x000fe200078e02ff */
[-C--:B------:R-:W-:Y:S01]  /*0250*/  IADD3 R242, P1, R19, R240.reuse, RZ ;  /* 0x000000f013f27210 */ /* 0x080fe20007f3e0ff */
[----:B------:R-:W3:Y:S01]  /*0260*/  LDG.E.U16 R7, desc[UR6][R6.64] ;  /* 0x0000000606077981 */ /* 0x000ee2000c1e1500 */
[-C--:B------:R-:W-:Y:S02]  /*0270*/  LEA.HI.X.SX32 R11, R11, R241.reuse, 0x1, P0 ;  /* 0x000000f10b0b7211 */ /* 0x080fe400000f0eff */
[-C--:B------:R-:W-:Y:S01]  /*0280*/  IADD3 R8, P0, R15, R240.reuse, RZ ;  /* 0x000000f00f087210 */ /* 0x080fe20007f1e0ff */
[----:B------:R-:W-:Y:S01]  /*0290*/  IMAD R23, R17, 0xa0, RZ ;  /* 0x000000a011177824 */ /* 0x000fe200078e02ff */
[----:B------:R-:W-:Y:S01]  /*02a0*/  LEA.HI.X.SX32 R243, R15, R241, 0x1, P1 ;  /* 0x000000f10ff37211 */ /* 0x000fe200008f0eff */
[----:B------:R-:W-:Y:S01]  /*02b0*/  IMAD R15, R17, 0x28, RZ ;  /* 0x00000028110f7824 */ /* 0x000fe200078e02ff */
[-C--:B------:R-:W-:Y:S01]  /*02c0*/  IADD3 R246, P2, R247, R240.reuse, RZ ;  /* 0x000000f0f7f67210 */ /* 0x080fe20007f5e0ff */
[C---:B------:R-:W-:Y:S01]  /*02d0*/  IMAD R197, R17.reuse, 0x60, RZ ;  /* 0x0000006011c57824 */ /* 0x040fe200078e02ff */
[----:B------:R-:W4:Y:S01]  /*02e0*/  LDG.E.U16 R5, desc[UR6][R4.64] ;  /* 0x0000000604057981 */ /* 0x000f22000c1e1500 */
[----:B------:R-:W-:Y:S01]  /*02f0*/  IMAD R219, R17, 0x70, RZ ;  /* 0x0000007011db7824 */ /* 0x000fe200078e02ff */
[----:B------:R-:W-:-:S02]  /*0300*/  IADD3 R234, P6, R235, R240, RZ ;  /* 0x000000f0ebea7210 */ /* 0x000fc40007fde0ff */
[----:B------:R0:W5:Y:S01]  /*0310*/  LDG.E.U16 R6, desc[UR6][R12.64] ;  /* 0x000000060c067981 */ /* 0x000162000c1e1500 */
[----:B------:R-:W-:Y:S01]  /*0320*/  IMAD R9, R17, 0x5, RZ ;  /* 0x0000000511097824 */ /* 0x000fe200078e02ff */
[-C--:B------:R-:W-:Y:S01]  /*0330*/  LEA.HI.X.SX32 R247, R205, R241.reuse, 0x1, P2 ;  /* 0x000000f1cdf77211 */ /* 0x080fe200010f0eff */
[----:B------:R-:W-:Y:S01]  /*0340*/  IMAD R237, R17, 0xf0, RZ ;  /* 0x000000f011ed7824 */ /* 0x000fe200078e02ff */
[-C--:B------:R-:W-:Y:S01]  /*0350*/  IADD3 R14, P2, R23, R240.reuse, RZ ;  /* 0x000000f0170e7210 */ /* 0x080fe20007f5e0ff */
[----:B------:R-:W-:Y:S01]  /*0360*/  IMAD R131, R17, 0x30, RZ ;  /* 0x0000003011837824 */ /* 0x000fe200078e02ff */
[----:B------:R1:W2:Y:S01]  /*0370*/  LDG.E.U16 R4, desc[UR6][R10.64] ;  /* 0x000000060a047981 */ /* 0x0002a2000c1e1500 */
[-C--:B0-----:R-:W-:Y:S01]  /*0380*/  IADD3 R12, P1, R21, R240.reuse, RZ ;  /* 0x000000f0150c7210 */ /* 0x081fe20007f3e0ff */
[----:B------:R-:W-:Y:S01]  /*0390*/  IMAD R201, R17, 0x38, RZ ;  /* 0x0000003811c97824 */ /* 0x000fe200078e02ff */
[-C--:B------:R-:W-:Y:S01]  /*03a0*/  LEA.HI.X.SX32 R235, R197, R241.reuse, 0x1, P6 ;  /* 0x000000f1c5eb7211 */ /* 0x080fe200030f0eff */
[----:B------:R-:W-:Y:S01]  /*03b0*/  IMAD R231, R17, 0xe0, RZ ;  /* 0x000000e011e77824 */ /* 0x000fe200078e02ff */
[-C--:B------:R-:W-:Y:S01]  /*03c0*/  LEA.HI.X.SX32 R13, R15, R241.reuse, 0x1, P1 ;  /* 0x000000f10f0d7211 */ /* 0x080fe200008f0eff */
[----:B------:R-:W-:Y:S01]  /*03d0*/  IMAD R229, R17, 0xc2, RZ ;  /* 0x000000c211e57824 */ /* 0x000fe200078e02ff */
[-C--:B------:R-:W-:Y:S01]  /*03e0*/  IADD3 R236, P1, R197, R240.reuse, RZ ;  /* 0x000000f0c5ec7210 */ /* 0x080fe20007f3e0ff */
[----:B------:R-:W-:Y:S01]  /*03f0*/  IMAD R233, R17, 0xd0, RZ ;  /* 0x000000d011e97824 */ /* 0x000fe200078e02ff */
[-C--:B------:R-:W-:Y:S01]  /*0400*/  IADD3 R130, P6, R219, R240.reuse, RZ ;  /* 0x000000f0db827210 */ /* 0x080fe20007fde0ff */
[----:B------:R-:W-:Y:S01]  /*0410*/  IMAD R25, R17, 0xb0, RZ ;  /* 0x000000b011197824 */ /* 0x000fe200078e02ff */
[-C--:B------:R-:W-:Y:S01]  /*0420*/  LEA.HI.X.SX32 R9, R9, R241.reuse, 0x1, P0 ;  /* 0x000000f109097211 */ /* 0x080fe200000f0eff */
[----:B------:R-:W-:Y:S01]  /*0430*/  IMAD R213, R17, 0x61, RZ ;  /* 0x0000006111d57824 */ /* 0x000fe200078e02ff */
[-C--:B-1----:R-:W-:Y:S01]  /*0440*/  IADD3 R10, P0, R15, R240.reuse, RZ ;  /* 0x000000f00f0a7210 */ /* 0x082fe20007f1e0ff */
[----:B------:R-:W-:Y:S01]  /*0450*/  IMAD R189, R17, 0x12, RZ ;  /* 0x0000001211bd7824 */ /* 0x000fe200078e02ff */
[-C--:B------:R-:W-:Y:S01]  /*0460*/  IADD3 R228, P3, R237, R240.reuse, RZ ;  /* 0x000000f0ede47210 */ /* 0x080fe20007f7e0ff */
[----:B------:R-:W-:Y:S01]  /*0470*/  IMAD R215, R17, 0x68, RZ ;  /* 0x0000006811d77824 */ /* 0x000fe200078e02ff */
[-C--:B------:R-:W-:Y:S01]  /*0480*/  LEA.HI.X.SX32 R15, R21, R241.reuse, 0x1, P2 ;  /* 0x000000f1150f7211 */ /* 0x080fe200010f0eff */
        /* <DEDUP_REMOVED lines=26> */
[C---:B------:R-:W-:Y:S01]  /*0630*/  IMAD R175, R17.reuse, 0x22, RZ ;  /* 0x0000002211af7824 */ /* 0x040fe200078e02ff */
[-C--:B------:R-:W-:Y:S01]  /*0640*/  IADD3 R216, P2, R216, R240.reuse, RZ ;  /* 0x000000f0d8d87210 */ /* 0x080fe20007f5e0ff */
[----:B------:R-:W-:Y:S01]  /*0650*/  IMAD R207, R17, 0x49, RZ ;  /* 0x0000004911cf7824 */ /* 0x000fe200078e02ff */
[-C--:B------:R-:W-:Y:S01]  /*0660*/  LEA.HI.X.SX32 R19, R153, R241.reuse, 0x1, P0 ;  /* 0x000000f199137211 */ /* 0x080fe200000f0eff */
[C---:B------:R-:W-:Y:S01]  /*0670*/  IMAD R20, R17.reuse, 0x71, RZ ;  /* 0x0000007111147824 */ /* 0x040fe200078e02ff */
[-C--:B------:R-:W-:Y:S01]  /*0680*/  LEA.HI.X.SX32 R239, R70, R241.reuse, 0x1, P4 ;  /* 0x000000f146ef7211 */ /* 0x080fe200020f0eff */
[----:B------:R-:W-:Y:S01]  /*0690*/  IMAD R193, R17, 0x21, RZ ;  /* 0x0000002111c17824 */ /* 0x000fe200078e02ff */
[-C--:B------:R-:W-:Y:S01]  /*06a0*/  IADD3 R222, P5, R223, R240.reuse, RZ ;  /* 0x000000f0dfde7210 */ /* 0x080fe20007fbe0ff */
[----:B------:R-:W-:Y:S01]  /*06b0*/  IMAD R211, R17, 0x59, RZ ;  /* 0x0000005911d37824 */ /* 0x000fe200078e02ff */
[-C--:B------:R-:W-:Y:S01]  /*06c0*/  IADD3 R224, P4, R225, R240.reuse, RZ ;  /* 0x000000f0e1e07210 */ /* 0x080fe20007f9e0ff */
[C---:B------:R-:W-:Y:S01]  /*06d0*/  IMAD R135, R17.reuse, 0x32, RZ ;  /* 0x0000003211877824 */ /* 0x040fe200078e02ff */
[-C--:B------:R-:W-:Y:S01]  /*06e0*/  LEA.HI.X.SX32 R229, R122, R241.reuse, 0x1, P3 ;  /* 0x000000f17ae57211 */ /* 0x080fe200018f0eff */
[----:B------:R-:W-:Y:S01]  /*06f0*/  IMAD R177, R17, 0x72, RZ ;  /* 0x0000007211b17824 */ /* 0x000fe200078e02ff */
[-C--:B------:R-:W-:Y:S01]  /*0700*/  LEA.HI.X.SX32 R213, R101, R241.reuse, 0x1, P6 ;  /* 0x000000f165d57211 */ /* 0x080fe200030f0eff */
[----:B------:R-:W-:Y:S01]  /*0710*/  IMAD R167, R17, 0x11, RZ ;  /* 0x0000001111a77824 */ /* 0x000fe200078e02ff */
[----:B------:R-:W-:Y:S01]  /*0720*/  LEA.HI.X.SX32 R197, R115, R241, 0x1, P1 ;  /* 0x000000f173c57211 */ /* 0x000fe200008f0eff */
[----:B------:R-:W5:Y:S01]  /*0730*/  LDG.E.U16 R242, desc[UR6][R242.64] ;  /* 0x00000006f2f27981 */ /* 0x000f62000c1e1500 */
[----:B------:R-:W-:-:S02]  /*0740*/  IADD3 R214, P3, R214, R240, RZ ;  /* 0x000000f0d6d67210 */ /* 0x000fc40007f7e0ff */
[-C--:B------:R-:W-:Y:S01]  /*0750*/  IADD3 R206, P6, R187, R240.reuse, RZ ;  /* 0x000000f0bbce7210 */ /* 0x080fe20007fde0ff */
[----:B------:R-:W-:Y:S01]  /*0760*/  IMAD R183, R17, 0x52, RZ ;  /* 0x0000005211b77824 */ /* 0x000fe200078e02ff */
[-C--:B------:R-:W-:Y:S01]  /*0770*/  IADD3 R220, P1, R221, R240.reuse, RZ ;  /* 0x000000f0dddc7210 */ /* 0x080fe20007f3e0ff */
[----:B------:R0:W5:Y:S01]  /*0780*/  LDG.E.U16 R244, desc[UR6][R14.64] ;  /* 0x000000060ef47981 */ /* 0x000162000c1e1500 */
[-C--:B------:R-:W-:Y:S02]  /*0790*/  LEA.HI.X.SX32 R217, R217, R241.reuse, 0x1, P2 ;  /* 0x000000f1d9d97211 */ /* 0x080fe400010f0eff */
[-C--:B------:R-:W-:Y:S01]  /*07a0*/  LEA.HI.X.SX32 R223, R209, R241.reuse, 0x1, P5 ;  /* 0x000000f1d1df7211 */ /* 0x080fe200028f0eff */
[----:B------:R1:W5:Y:S01]  /*07b0*/  LDG.E.U16 R243, desc[UR6][R18.64] ;  /* 0x0000000612f37981 */ /* 0x000362000c1e1500 */
[-C--:B------:R-:W-:Y:S01]  /*07c0*/  IADD3 R210, P2, R175, R240.reuse, RZ ;  /* 0x000000f0afd27210 */ /* 0x080fe20007f5e0ff */
[----:B------:R-:W-:Y:S01]  /*07d0*/  IMAD R227, R17, 0x82, RZ ;  /* 0x0000008211e37824 */ /* 0x000fe200078e02ff */
[-C--:B------:R-:W-:Y:S01]  /*07e0*/  LEA.HI.X.SX32 R225, R207, R241.reuse, 0x1, P4 ;  /* 0x000000f1cfe17211 */ /* 0x080fe200020f0eff */
[----:B------:R-:W-:Y:S01]  /*07f0*/  IMAD R191, R17, 0x19, RZ ;  /* 0x0000001911bf7824 */ /* 0x000fe200078e02ff */
[-C--:B------:R-:W-:Y:S01]  /*0800*/  IADD3 R190, P5, R215, R240.reuse, RZ ;  /* 0x000000f0d7be7210 */ /* 0x080fe20007fbe0ff */
[C---:B------:R-:W-:Y:S01]  /*0810*/  IMAD R179, R17.reuse, 0x62, RZ ;  /* 0x0000006211b37824 */ /* 0x040fe200078e02ff */
[-C--:B------:R-:W-:Y:S01]  /*0820*/  LEA.HI.X.SX32 R215, R20, R241.reuse, 0x1, P3 ;  /* 0x000000f114d77211 */ /* 0x080fe200018f0eff */
[----:B0-----:R-:W-:Y:S01]  /*0830*/  IMAD R14, R17, 0x24, RZ ;  /* 0x00000024110e7824 */ /* 0x001fe200078e02ff */
[-C--:B------:R-:W-:Y:S01]  /*0840*/  LEA.HI.X.SX32 R207, R193, R241.reuse, 0x1, P6 ;  /* 0x000000f1c1cf7211 */ /* 0x080fe200030f0eff */
[----:B-1----:R-:W-:Y:S01]  /*0850*/  IMAD R18, R17, 0x39, RZ ;  /* 0x0000003911127824 */ /* 0x002fe200078e02ff */
[-C--:B------:R-:W-:Y:S01]  /*0860*/  LEA.HI.X.SX32 R221, R211, R241.reuse, 0x1, P1 ;  /* 0x000000f1d3dd7211 */ /* 0x080fe200008f0eff */
[----:B------:R-:W-:Y:S01]  /*0870*/  IMAD R195, R17, 0x29, RZ ;  /* 0x0000002911c37824 */ /* 0x000fe200078e02ff */
[-C--:B------:R-:W-:Y:S01]  /*0880*/  IADD3 R208, P3, R135, R240.reuse, RZ ;  /* 0x000000f087d07210 */ /* 0x080fe20007f7e0ff */
[----:B------:R-:W-:Y:S01]  /*0890*/  IMAD.SHL.U32 R127, R17, 0x2, RZ ;  /* 0x00000002117f7824 */ /* 0x000fe200078e00ff */
        /* <DEDUP_REMOVED lines=10> */
[----:B------:R-:W-:Y:S01]  /*0940*/  LEA.HI.X.SX32 R167, R18, R241, 0x1, P6 ;  /* 0x000000f112a77211 */ /* 0x000fe200030f0eff */
[----:B------:R-:W-:Y:S01]  /*0950*/  IMAD R184, R17, 0xa4, RZ ;  /* 0x000000a411b87824 */ /* 0x000fe200078e02ff */
[-C--:B------:R-:W-:Y:S01]  /*0960*/  IADD3 R192, P4, R205, R240.reuse, RZ ;  /* 0x000000f0cdc07210 */ /* 0x080fe20007f9e0ff */
[----:B------:R0:W5:Y:S01]  /*0970*/  LDG.E.U16 R245, desc[UR6][R12.64] ;  /* 0x000000060cf57981 */ /* 0x000162000c1e1500 */
[----:B------:R-:W-:-:S02]  /*0980*/  IADD3 R202, P3, R179, R240, RZ ;  /* 0x000000f0b3ca7210 */ /* 0x000fc40007f7e0ff */
[-C--:B------:R-:W-:Y:S01]  /*0990*/  IADD3 R194, P6, R14, R240.reuse, RZ ;  /* 0x000000f00ec27210 */ /* 0x080fe20007fde0ff */
[----:B------:R-:W-:Y:S01]  /*09a0*/  IMAD R182, R17, 0xb4, RZ ;  /* 0x000000b411b67824 */ /* 0x000fe200078e02ff */
[-C--:B------:R-:W-:Y:S01]  /*09b0*/  LEA.HI.X.SX32 R205, R195, R241.reuse, 0x1, P2 ;  /* 0x000000f1c3cd7211 */ /* 0x080fe200010f0eff */
[----:B------:R-:W-:Y:S01]  /*09c0*/  IMAD R96, R17, 0x4a, RZ ;  /* 0x0000004a11607824 */ /* 0x000fe200078e02ff */
[-C--:B------:R-:W-:Y:S01]  /*09d0*/  IADD3 R200, P2, R127, R240.reuse, RZ ;  /* 0x000000f07fc87210 */ /* 0x080fe20007f5e0ff */
[----:B------:R-:W-:Y:S01]  /*09e0*/  IMAD R180, R17, 0xc4, RZ ;  /* 0x000000c411b47824 */ /* 0x000fe200078e02ff */
[-C--:B------:R-:W-:Y:S01]  /*09f0*/  LEA.HI.X.SX32 R227, R203, R241.reuse, 0x1, P0 ;  /* 0x000000f1cbe37211 */ /* 0x080fe200000f0eff */
[C---:B0-----:R-:W-:Y:S01]  /*0a00*/  IMAD R12, R17.reuse, 0x1a, RZ ;  /* 0x0000001a110c7824 */ /* 0x041fe200078e02ff */
[-C--:B------:R-:W-:Y:S01]  /*0a10*/  IADD3 R188, P1, R188, R240.reuse, RZ ;  /* 0x000000f0bcbc7210 */ /* 0x080fe20007f3e0ff */
[----:B------:R-:W-:Y:S01]  /*0a20*/  IMAD R185, R17, 0x86, RZ ;  /* 0x0000008611b97824 */ /* 0x000fe200078e02ff */
[-C--:B------:R-:W-:Y:S01]  /*0a30*/  LEA.HI.X.SX32 R203, R199, R241.reuse, 0x1, P3 ;  /* 0x000000f1c7cb7211 */ /* 0x080fe200018f0eff */
[----:B------:R-:W-:Y:S01]  /*0a40*/  IMAD R94, R17, 0x5a, RZ ;  /* 0x0000005a115e7824 */ /* 0x000fe200078e02ff */
[-C--:B------:R-:W-:Y:S01]  /*0a50*/  LEA.HI.X.SX32 R195, R189, R241.reuse, 0x1, P6 ;  /* 0x000000f1bdc37211 */ /* 0x080fe200030f0eff */
[C---:B------:R-:W-:Y:S01]  /*0a60*/  IMAD R178, R17.reuse, 0xd4, RZ ;  /* 0x000000d411b27824 */ /* 0x040fe200078e02ff */
[-C--:B------:R-:W-:Y:S01]  /*0a70*/  IADD3 R186, P3, R186, R240.reuse, RZ ;  /* 0x000000f0baba7210 */ /* 0x080fe20007f7e0ff */
[C---:B------:R-:W-:Y:S01]  /*0a80*/  IMAD R181, R17.reuse, 0xa6, RZ ;  /* 0x000000a611b57824 */ /* 0x040fe200078e02ff */
[-C--:B------:R-:W-:Y:S01]  /*0a90*/  IADD3 R100, P6, R16, R240.reuse, RZ ;  /* 0x000000f010647210 */ /* 0x080fe20007fde0ff */
[C---:B------:R-:W-:Y:S01]  /*0aa0*/  IMAD R119, R17.reuse, 0x44, RZ ;  /* 0x0000004411777824 */ /* 0x040fe200078e02ff */
[CC--:B------:R-:W-:Y:S01]  /*0ab0*/  LEA.HI.X.SX32 R201, R17.reuse, R241.reuse, 0x1, P2 ;  /* 0x000000f111c97211 */ /* 0x0c0fe200010f0eff */
[C---:B------:R-:W-:Y:S01]  /*0ac0*/  IMAD R198, R17.reuse, 0xf2, RZ ;  /* 0x000000f211c67824 */ /* 0x040fe200078e02ff */
[-C--:B------:R-:W-:Y:S01]  /*0ad0*/  IADD3 R184, P2, R184, R240.reuse, RZ ;  /* 0x000000f0b8b87210 */ /* 0x080fe20007f5e0ff */
[C---:B------:R-:W-:Y:S01]  /*0ae0*/  IMAD R109, R17.reuse, 0x6a, RZ ;  /* 0x0000006a116d7824 */ /* 0x040fe200078e02ff */
[-C--:B------:R-:W-:Y:S01]  /*0af0*/  LEA.HI.X.SX32 R193, R14, R241.reuse, 0x1, P4 ;  /* 0x000000f10ec17211 */ /* 0x080fe200020f0eff */
[C---:B------:R-:W-:Y:S01]  /*0b00*/  IMAD R99, R17.reuse, 0x2a, RZ ;  /* 0x0000002a11637824 */ /* 0x040fe200078e02ff */
[-C--:B------:R-:W-:Y:S01]  /*0b10*/  IADD3 R182, P4, R182, R240.reuse, RZ ;  /* 0x000000f0b6b67210 */ /* 0x080fe20007f9e0ff */
[----:B------:R-:W-:Y:S01]  /*0b20*/  IMAD R24, R17, 0x79, RZ ;  /* 0x0000007911187824 */ /* 0x000fe200078e02ff */
[-C--:B------:R-:W-:Y:S01]  /*0b30*/  LEA.HI.X.SX32 R189, R187, R241.reuse, 0x1, P1 ;  /* 0x000000f1bbbd7211 */ /* 0x080fe200008f0eff */
[C---:B------:R-:W-:Y:S01]  /*0b40*/  IMAD R111, R17.reuse, 0x64, RZ ;  /* 0x00000064116f7824 */ /* 0x040fe200078e02ff */
[-C--:B------:R-:W-:Y:S01]  /*0b50*/  LEA.HI.X.SX32 R101, R12, R241.reuse, 0x1, P6 ;  /* 0x000000f10c657211 */ /* 0x080fe200030f0eff */
[C---:B------:R-:W-:Y:S01]  /*0b60*/  IMAD R173, R17.reuse, 0x15, RZ ;  /* 0x0000001511ad7824 */ /* 0x040fe200078e02ff */
[-C--:B------:R-:W-:Y:S01]  /*0b70*/  LEA.HI.X.SX32 R187, R96, R241.reuse, 0x1, P3 ;  /* 0x000000f160bb7211 */ /* 0x080fe200018f0eff */
[C---:B------:R-:W-:Y:S01]  /*0b80*/  IMAD R107, R17.reuse, 0x74, RZ ;  /* 0x00000074116b7824 */ /* 0x040fe200078e02ff */
[-C--:B------:R-:W-:Y:S01]  /*0b90*/  IADD3 R180, P6, R180, R240.reuse, RZ ;  /* 0x000000f0b4b47210 */ /* 0x080fe20007fde0ff */
[----:B------:R-:W-:Y:S01]  /*0ba0*/  IMAD R129, R17, 0xd, RZ ;  /* 0x0000000d11817824 */ /* 0x000fe200078e02ff */
        /* <DEDUP_REMOVED lines=13> */
[----:B------:R-:W-:Y:S01]  /*0c80*/  IMAD R176, R17, 0xe4, RZ ;  /* 0x000000e411b07824 */ /* 0x000fe200078e02ff */
[-C--:B------:R-:W-:Y:S01]  /*0c90*/  IADD3 R174, P6, R119, R240.reuse, RZ ;  /* 0x000000f077ae7210 */ /* 0x080fe20007fde0ff */
[C---:B------:R-:W-:Y:S01]  /*0ca0*/  IMAD R155, R17.reuse, 0x6b, RZ ;  /* 0x0000006b119b7824 */ /* 0x040fe200078e02ff */
[-C--:B------:R-:W-:Y:S01]  /*0cb0*/  IADD3 R198, P0, R198, R240.reuse, RZ ;  /* 0x000000f0c6c67210 */ /* 0x080fe20007f1e0ff */
[----:B------:R-:W-:Y:S01]  /*0cc0*/  IMAD R90, R17, 0x7a, RZ ;  /* 0x0000007a115a7824 */ /* 0x000fe200078e02ff */
[-C--:B------:R-:W-:Y:S01]  /*0cd0*/  LEA.HI.X.SX32 R179, R109, R241.reuse, 0x1, P5 ;  /* 0x000000f16db37211 */ /* 0x080fe200028f0eff */
        /* <DEDUP_REMOVED lines=8> */
[----:B------:R-:W5:Y:S01]  /*0d60*/  LDG.E.U16 R8, desc[UR6][R8.64] ;  /* 0x0000000608087981 */ /* 0x000f62000c1e1500 */
[----:B------:R-:W-:-:S02]  /*0d70*/  IADD3 R128, P0, R12, R240, RZ ;  /* 0x000000f00c807210 */ /* 0x000fc40007f1e0ff */
[-C--:B------:R-:W-:Y:S01]  /*0d80*/  LEA.HI.X.SX32 R173, R173, R241.reuse, 0x1, P5 ;  /* 0x000000f1adad7211 */ /* 0x080fe200028f0eff */
[----:B------:R-:W-:Y:S01]  /*0d90*/  IMAD R113, R17, 0x54, RZ ;  /* 0x0000005411717824 */ /* 0x000fe200078e02ff */
[-C--:B------:R-:W-:Y:S01]  /*0da0*/  IADD3 R170, P5, R107, R240.reuse, RZ ;  /* 0x000000f06baa7210 */ /* 0x080fe20007fbe0ff */
[----:B------:R-:W-:Y:S01]  /*0db0*/  IMAD R165, R17, 0x43, RZ ;  /* 0x0000004311a57824 */ /* 0x000fe200078e02ff */
[-C--:B------:R-:W-:Y:S01]  /*0dc0*/  LEA.HI.X.SX32 R135, R135, R241.reuse, 0x1, P6 ;  /* 0x000000f187877211 */ /* 0x080fe200030f0eff */
[----:B------:R-:W-:Y:S01]  /*0dd0*/  IMAD R161, R17, 0x53, RZ ;  /* 0x0000005311a17824 */ /* 0x000fe200078e02ff */
[-C--:B------:R-:W-:Y:S01]  /*0de0*/  LEA.HI.X.SX32 R129, R129, R241.reuse, 0x1, P0 ;  /* 0x000000f181817211 */ /* 0x080fe200000f0eff */
[----:B------:R0:W5:Y:S01]  /*0df0*/  LDG.E.U16 R9, desc[UR6][R10.64] ;  /* 0x000000060a097981 */ /* 0x000162000c1e1500 */
[-C--:B------:R-:W-:Y:S02]  /*0e00*/  IADD3 R156, P6, R171, R240.reuse, RZ ;  /* 0x000000f0ab9c7210 */ /* 0x080fe40007fde0ff */
[CC--:B------:R-:W-:Y:S01]  /*0e10*/  LEA R126, P0, R17.reuse, R240.reuse, 0x2 ;  /* 0x000000f0117e7211 */ /* 0x0c0fe200078010ff */
[C---:B------:R-:W-:Y:S01]  /*0e20*/  IMAD R149, R17.reuse, 0xb, RZ ;  /* 0x0000000b11957824 */ /* 0x040fe200078e02ff */
[-C--:B------:R-:W-:Y:S01]  /*0e30*/  LEA.HI.X.SX32 R171, R68, R241.reuse, 0x1, P5 ;  /* 0x000000f144ab7211 */ /* 0x080fe200028f0eff */
[----:B------:R-:W-:Y:S01]  /*0e40*/  IMAD R136, R17, 0xf6, RZ ;  /* 0x000000f611887824 */ /* 0x000fe200078e02ff */
[-C--:B------:R-:W-:Y:S01]  /*0e50*/  IADD3 R154, P5, R169, R240.reuse, RZ ;  /* 0x000000f0a99a7210 */ /* 0x080fe20007fbe0ff */
[C---:B------:R-:W-:Y:S01]  /*0e60*/  IMAD R47, R17.reuse, 0x46, RZ ;  /* 0x00000046112f7824 */ /* 0x040fe200078e02ff */
[-C--:B------:R-:W-:Y:S01]  /*0e70*/  IADD3 R168, P1, R168, R240.reuse, RZ ;  /* 0x000000f0a8a87210 */ /* 0x080fe20007f3e0ff */
[----:B0-----:R-:W-:Y:S01]  /*0e80*/  IMAD R10, R17, 0x73, RZ ;  /* 0x00000073110a7824 */ /* 0x001fe200078e02ff */
[-C--:B------:R-:W-:Y:S01]  /*0e90*/  LEA.HI.X.SX32 R157, R157, R241.reuse, 0x1, P6 ;  /* 0x000000f19d9d7211 */ /* 0x080fe200030f0eff */
        /* <DEDUP_REMOVED lines=42> */
[----:B------:R-:W-:Y:S01]  /*1140*/  IMAD R114, R17, 0xa8, RZ ;  /* 0x000000a811727824 */ /* 0x000fe200078e02ff */
[-C--:B------:R-:W-:Y:S01]  /*1150*/  IADD3 R104, P6, R11, R240.reuse, RZ ;  /* 0x000000f00b687210 */ /* 0x080fe20007fde0ff */
[C---:B------:R-:W-:Y:S01]  /*1160*/  IMAD R63, R17.reuse, 0x4c, RZ ;  /* 0x0000004c113f7824 */ /* 0x040fe200078e02ff */
[-C--:B------:R-:W-:Y:S01]  /*1170*/  IADD3 R162, P2, R162, R240.reuse, RZ ;  /* 0x000000f0a2a27210 */ /* 0x080fe20007f5e0ff */
[C---:B------:R-:W-:Y:S01]  /*1180*/  IMAD R112, R17.reuse, 0xb8, RZ ;  /* 0x000000b811707824 */ /* 0x040fe200078e02ff */
[----:B------:R-:W-:Y:S01]  /*1190*/  IADD3 R158, P0, R158, R240, RZ ;  /* 0x000000f09e9e7210 */ /* 0x000fe20007f1e0ff */
[----:B------:R-:W-:Y:S01]  /*11a0*/  IMAD R58, R17, 0xd8, RZ ;  /* 0x000000d8113a7824 */ /* 0x000fe200078e02ff */
[----:B------:R-:W-:-:S02]  /*11b0*/  LEA.HI.X.SX32 R137, R137, R241, 0x1, P3 ;  /* 0x000000f189897211 */ /* 0x000fc400018f0eff */
[C---:B------:R-:W-:Y:S01]  /*11c0*/  SHF.L.U32 R121, R17.reuse, 0x2, RZ ;  /* 0x0000000211797819 */ /* 0x040fe200000006ff */
        /* <DEDUP_REMOVED lines=21> */
[-C--:B------:R-:W-:Y:S01]  /*1320*/  IADD3 R122, P0, R122, R240.reuse, RZ ;  /* 0x000000f07a7a7210 */ /* 0x080fe20007f1e0ff */
[----:B------:R-:W-:Y:S01]  /*1330*/  IMAD R64, R17, 0x8a, RZ ;  /* 0x0000008a11407824 */ /* 0x000fe200078e02ff */
[-C--:B------:R-:W-:Y:S01]  /*1340*/  LEA.HI.X.SX32 R125, R125, R241.reuse, 0x1, P3 ;  /* 0x000000f17d7d7211 */ /* 0x080fe200018f0eff */
[----:B------:R-:W-:Y:S01]  /*1350*/  IMAD R95, R17, 0x2d, RZ ;  /* 0x0000002d115f7824 */ /* 0x000fe200078e02ff */
[-C--:B------:R-:W-:Y:S01]  /*1360*/  LEA.HI.X.SX32 R139, R139, R241.reuse, 0x1, P5 ;  /* 0x000000f18b8b7211 */ /* 0x080fe200028f0eff */
[C---:B------:R-:W-:Y:S01]  /*1370*/  IMAD R87, R17.reuse, 0x4d, RZ ;  /* 0x0000004d11577824 */ /* 0x040fe200078e02ff */
[CC--:B------:R-:W-:Y:S01]  /*1380*/  LEA R120, P3, R17.reuse, R240.reuse, 0x3 ;  /* 0x000000f011787211 */ /* 0x0c0fe200078618ff */
[----:B------:R-:W-:Y:S01]  /*1390*/  IMAD R89, R17, 0xf, RZ ;  /* 0x0000000f11597824 */ /* 0x000fe200078e02ff */
[-C--:B------:R-:W-:Y:S01]  /*13a0*/  LEA.HI.X.SX32 R141, R141, R241.reuse, 0x1, P1 ;  /* 0x000000f18d8d7211 */ /* 0x080fe200008f0eff */
[C---:B------:R-:W-:Y:S01]  /*13b0*/  IMAD R83, R17.reuse, 0x2e, RZ ;  /* 0x0000002e11537824 */ /* 0x040fe200078e02ff */
[-C--:B------:R-:W-:Y:S01]  /*13c0*/  IADD3 R62, P5, R62, R240.reuse, RZ ;  /* 0x000000f03e3e7210 */ /* 0x080fe20007fbe0ff */
[----:B------:R-:W-:Y:S01]  /*13d0*/  IMAD R91, R17, 0x3d, RZ ;  /* 0x0000003d115b7824 */ /* 0x000fe200078e02ff */
[-C--:B------:R-:W-:Y:S01]  /*13e0*/  LEA.HI.X.SX32 R67, R67, R241.reuse, 0x1, P4 ;  /* 0x000000f143437211 */ /* 0x080fe200020f0eff */
[C---:B------:R-:W-:Y:S01]  /*13f0*/  IMAD R22, R17.reuse, 0xba, RZ ;  /* 0x000000ba11167824 */ /* 0x040fe200078e02ff */
        /* <DEDUP_REMOVED lines=31> */
[C---:B------:R-:W-:Y:S01]  /*15f0*/  IMAD R31, R17.reuse, 0x4e, RZ ;  /* 0x0000004e111f7824 */ /* 0x040fe200078e02ff */
        /* <DEDUP_REMOVED lines=23> */
[----:B------:R-:W-:Y:S01]  /*1770*/  IMAD R19, R17, 0xae, RZ ;  /* 0x000000ae11137824 */ /* 0x000fe200078e02ff */
[-C--:B------:R-:W-:Y:S01]  /*1780*/  LEA.HI.X.SX32 R93, R93, R241.reuse, 0x1, P3 ;  /* 0x000000f15d5d7211 */ /* 0x080fe200018f0eff */
[----:B------:R-:W-:Y:S01]  /*1790*/  IMAD R21, R17, 0x2f, RZ ;  /* 0x0000002f11157824 */ /* 0x000fe200078e02ff */
[----:B------:R-:W-:Y:S01]  /*17a0*/  LEA.HI.X.SX32 R107, R34, R241, 0x1, P0 ;  /* 0x000000f1226b7211 */ /* 0x000fe200000f0eff */
[----:B------:R0:W5:Y:S01]  /*17b0*/  LDG.E.U16 R246, desc[UR6][R246.64] ;  /* 0x00000006f6f67981 */ /* 0x000162000c1e1500 */
[----:B------:R-:W-:-:S02]  /*17c0*/  IADD3 R88, P3, R37, R240, RZ ;  /* 0x000000f025587210 */ /* 0x000fc40007f7e0ff */
[-C--:B------:R-:W-:Y:S01]  /*17d0*/  IADD3 R90, P0, R90, R240.reuse, RZ ;  /* 0x000000f05a5a7210 */ /* 0x080fe20007f1e0ff */
[----:B------:R-:W-:Y:S01]  /*17e0*/  IMAD R33, R17, 0x7f, RZ ;  /* 0x0000007f11217824 */ /* 0x000fe200078e02ff */
[-C--:B------:R-:W-:Y:S01]  /*17f0*/  LEA.HI.X.SX32 R103, R103, R241.reuse, 0x1, P1 ;  /* 0x000000f167677211 */ /* 0x080fe200008f0eff */
[----:B------:R-:W-:Y:S01]  /*1800*/  IMAD R45, R17, 0xfc, RZ ;  /* 0x000000fc112d7824 */ /* 0x000fe200078e02ff */
[----:B------:R-:W-:Y:S01]  /*1810*/  IADD3 R64, P1, R64, R240, RZ ;  /* 0x000000f040407210 */ /* 0x000fe20007f3e0ff */
[----:B------:R1:W5:Y:S01]  /*1820*/  LDG.E.U16 R3, desc[UR6][R240.64] ;  /* 0x00000006f0037981 */ /* 0x000362000c1e1500 */
[-C--:B------:R-:W-:Y:S02]  /*1830*/  LEA.HI.X.SX32 R111, R111, R241.reuse, 0x1, P4 ;  /* 0x000000f16f6f7211 */ /* 0x080fe400020f0eff */
[-C--:B------:R-:W-:Y:S01]  /*1840*/  LEA.HI.X.SX32 R95, R95, R241.reuse, 0x1, P6 ;  /* 0x000000f15f5f7211 */ /* 0x080fe200030f0eff */
[----:B------:R-:W5:Y:S01]  /*1850*/  LDG.E.U16 R238, desc[UR6][R238.64] ;  /* 0x00000006eeee7981 */ /* 0x000f62000c1e1500 */
[----:B------:R-:W-:-:S02]  /*1860*/  LEA.HI.X.SX32 R87, R87, R241, 0x1, P2 ;  /* 0x000000f157577211 */ /* 0x000fc400010f0eff */
[-C--:B------:R-:W-:Y:S01]  /*1870*/  IADD3 R96, P4, R96, R240.reuse, RZ ;  /* 0x000000f060607210 */ /* 0x080fe20007f9e0ff */
[----:B------:R-:W5:Y:S01]  /*1880*/  LDG.E.U16 R236, desc[UR6][R236.64] ;  /* 0x00000006ecec7981 */ /* 0x000f62000c1e1500 */
[-C--:B------:R-:W-:Y:S02]  /*1890*/  IADD3 R82, P6, R82, R240.reuse, RZ ;  /* 0x000000f052527210 */ /* 0x080fe40007fde0ff */
[-C--:B------:R-:W-:Y:S01]  /*18a0*/  LEA.HI.X.SX32 R89, R89, R241.reuse, 0x1, P3 ;  /* 0x000000f159597211 */ /* 0x080fe200018f0eff */
[----:B------:R-:W5:Y:S01]  /*18b0*/  LDG.E.U16 R234, desc[UR6][R234.64] ;  /* 0x00000006eaea7981 */ /* 0x000f62000c1e1500 */
[-C--:B------:R-:W-:Y:S02]  /*18c0*/  IADD3 R60, P2, R83, R240.reuse, RZ ;  /* 0x000000f0533c7210 */ /* 0x080fe40007f5e0ff */
[----:B------:R-:W-:Y:S01]  /*18d0*/  LEA.HI.X.SX32 R91, R91, R241, 0x1, P0 ;  /* 0x000000f15b5b7211 */ /* 0x000fe200000f0eff */
[----:B------:R-:W5:Y:S01]  /*18e0*/  LDG.E.U16 R232, desc[UR6][R232.64] ;  /* 0x00000006e8e87981 */ /* 0x000f62000c1e1500 */
[----:B------:R-:W-:-:S02]  /*18f0*/  IADD3 R22, P3, R22, R240, RZ ;  /* 0x000000f016167210 */ /* 0x000fc40007f7e0ff */
[-C--:B------:R-:W-:Y:S01]  /*1900*/  IADD3 R34, P0, R34, R240.reuse, RZ ;  /* 0x000000f022227210 */ /* 0x080fe20007f1e0ff */
[----:B------:R-:W5:Y:S01]  /*1910*/  LDG.E.U16 R130, desc[UR6][R130.64] ;  /* 0x0000000682827981 */ /* 0x000f62000c1e1500 */
[-C--:B------:R-:W-:Y:S02]  /*1920*/  LEA.HI.X.SX32 R65, R65, R241.reuse, 0x1, P1 ;  /* 0x000000f141417211 */ /* 0x080fe400008f0eff */
[----:B------:R-:W-:Y:S01]  /*1930*/  IADD3 R80, P1, R80, R240, RZ ;  /* 0x000000f050507210 */ /* 0x000fe20007f3e0ff */
[----:B------:R-:W5:Y:S01]  /*1940*/  LDG.E.U16 R230, desc[UR6][R230.64] ;  /* 0x00000006e6e67981 */ /* 0x000f62000c1e1500 */
[-C--:B------:R-:W-:Y:S02]  /*1950*/  LEA.HI.X.SX32 R97, R97, R241.reuse, 0x1, P4 ;  /* 0x000000f161617211 */ /* 0x080fe400020f0eff */
[-C--:B------:R-:W-:Y:S01]  /*1960*/  LEA.HI.X.SX32 R83, R83, R241.reuse, 0x1, P6 ;  /* 0x000000f153537211 */ /* 0x080fe200030f0eff */
[----:B------:R-:W5:Y:S01]  /*1970*/  LDG.E.U16 R228, desc[UR6][R228.64] ;  /* 0x00000006e4e47981 */ /* 0x000f62000c1e1500 */
[----:B------:R-:W-:-:S02]  /*1980*/  LEA.HI.X.SX32 R61, R61, R241, 0x1, P2 ;  /* 0x000000f13d3d7211 */ /* 0x000fc400010f0eff */
[-C--:B------:R-:W-:Y:S01]  /*1990*/  IADD3 R84, P4, R84, R240.reuse, RZ ;  /* 0x000000f054547210 */ /* 0x080fe20007f9e0ff */
[----:B------:R-:W-:Y:S01]  /*19a0*/  IMAD R25, R17, 0x9e, RZ ;  /* 0x0000009e11197824 */ /* 0x000fe200078e02ff */
[-C--:B------:R-:W-:Y:S01]  /*19b0*/  IADD3 R56, P6, R35, R240.reuse, RZ ;  /* 0x000000f023387210 */ /* 0x080fe20007fde0ff */
[----:B------:R-:W5:Y:S01]  /*19c0*/  LDG.E.U16 R226, desc[UR6][R226.64] ;  /* 0x00000006e2e27981 */ /* 0x000f62000c1e1500 */
[-C--:B------:R-:W-:Y:S02]  /*19d0*/  IADD3 R78, P2, R78, R240.reuse, RZ ;  /* 0x000000f04e4e7210 */ /* 0x080fe40007f5e0ff */
[-C--:B------:R-:W-:Y:S01]  /*19e0*/  LEA.HI.X.SX32 R23, R23, R241.reuse, 0x1, P3 ;  /* 0x000000f117177211 */ /* 0x080fe200018f0eff */
[----:B------:R-:W5:Y:S01]  /*19f0*/  LDG.E.U16 R224, desc[UR6][R224.64] ;  /* 0x00000006e0e07981 */ /* 0x000f62000c1e1500 */
[----:B------:R-:W-:Y:S02]  /*1a00*/  LEA.HI.X.SX32 R35, R35, R241, 0x1, P0 ;  /* 0x000000f123237211 */ /* 0x000fe400000f0eff */
[-C--:B------:R-:W-:Y:S01]  /*1a10*/  IADD3 R52, P3, R81, R240.reuse, RZ ;  /* 0x000000f051347210 */ /* 0x080fe20007f7e0ff */
[----:B------:R-:W5:Y:S01]  /*1a20*/  LDG.E.U16 R222, desc[UR6][R222.64] ;  /* 0x00000006dede7981 */ /* 0x000f62000c1e1500 */
[----:B------:R-:W-:-:S02]  /*1a30*/  IADD3 R76, P0, R251, R240, RZ ;  /* 0x000000f0fb4c7210 */ /* 0x000fc40007f1e0ff */
[-C--:B------:R-:W-:Y:S01]  /*1a40*/  LEA.HI.X.SX32 R81, R77, R241.reuse, 0x1, P1 ;  /* 0x000000f14d517211 */ /* 0x080fe200008f0eff */
        /* <DEDUP_REMOVED lines=10> */
[-C--:B------:R-:W-:Y:S02]  /*1af0*/  LEA.HI.X.SX32 R39, R39, R241.reuse, 0x1, P5 ;  /* 0x000000f127277211 */ /* 0x080fe400028f0eff */
[-C--:B------:R-:W-:Y:S01]  /*1b00*/  LEA.HI.X.SX32 R57, R57, R241.reuse, 0x1, P6 ;  /* 0x000000f139397211 */ /* 0x080fe200030f0eff */
[----:B0-----:R-:W-:Y:S01]  /*1b10*/  IMAD R247, R17, 0x9c, RZ ;  /* 0x0000009c11f77824 */ /* 0x001fe200078e02ff */
[-C--:B------:R-:W-:Y:S01]  /*1b20*/  IADD3 R26, P0, R53, R240.reuse, RZ ;  /* 0x000000f0351a7210 */ /* 0x080fe20007f1e0ff */
[----:B------:R-:W5:Y:S01]  /*1b30*/  LDG.E.U16 R212, desc[UR6][R212.64] ;  /* 0x00000006d4d47981 */ /* 0x000f62000c1e1500 */
[-C--:B------:R-:W-:Y:S02]  /*1b40*/  IADD3 R36, P5, R36, R240.reuse, RZ ;  /* 0x000000f024247210 */ /* 0x080fe40007fbe0ff */
[----:B------:R-:W-:Y:S01]  /*1b50*/  IADD3 R72, P6, R249, R240, RZ ;  /* 0x000000f0f9487210 */ /* 0x000fe20007fde0ff */
[----:B------:R-:W5:Y:S01]  /*1b60*/  LDG.E.U16 R210, desc[UR6][R210.64] ;  /* 0x00000006d2d27981 */ /* 0x000f62000c1e1500 */
[----:B------:R-:W-:-:S02]  /*1b70*/  LEA.HI.X.SX32 R53, R27, R241, 0x1, P3 ;  /* 0x000000f11b357211 */ /* 0x000fc400018f0eff */
[-C--:B------:R-:W-:Y:S01]  /*1b80*/  LEA.HI.X.SX32 R43, R43, R241.reuse, 0x1, P4 ;  /* 0x000000f12b2b7211 */ /* 0x080fe200020f0eff */
[----:B------:R-:W5:Y:S01]  /*1b90*/  LDG.E.U16 R208, desc[UR6][R208.64] ;  /* 0x00000006d0d07981 */ /* 0x000f62000c1e1500 */
[-C--:B------:R-:W-:Y:S02]  /*1ba0*/  LEA.HI.X.SX32 R55, R41, R241.reuse, 0x1, P2 ;  /* 0x000000f129377211 */ /* 0x080fe400010f0eff */
[-C--:B------:R-:W-:Y:S01]  /*1bb0*/  IADD3 R24, P3, R29, R240.reuse, RZ ;  /* 0x000000f01d187210 */ /* 0x080fe20007f7e0ff */
[----:B------:R-:W5:Y:S01]  /*1bc0*/  LDG.E.U16 R206, desc[UR6][R206.64] ;  /* 0x00000006cece7981 */ /* 0x000f62000c1e1500 */
[-C--:B------:R-:W-:Y:S02]  /*1bd0*/  IADD3 R48, P4, R73, R240.reuse, RZ ;  /* 0x000000f049307210 */ /* 0x080fe40007f9e0ff */
[C---:B------:R-:W-:Y:S01]  /*1be0*/  IADD3 R50, P2, R15.reuse, R240, RZ ;  /* 0x000000f00f327210 */ /* 0x040fe20007f5e0ff */
[----:B------:R-:W5:Y:S01]  /*1bf0*/  LDG.E.U16 R204, desc[UR6][R204.64] ;  /* 0x00000006cccc7981 */ /* 0x000f62000c1e1500 */
[-C--:B------:R-:W-:Y:S01]  /*1c00*/  LEA.HI.X.SX32 R29, R15, R241.reuse, 0x1, P1 ;  /* 0x000000f10f1d7211 */ /* 0x080fe200008f0eff */
[----:B------:R-:W-:Y:S01]  /*1c10*/  IMAD R15, R17, 0x6e, RZ ;  /* 0x0000006e110f7824 */ /* 0x000fe200078e02ff */
[-C--:B------:R-:W-:Y:S01]  /*1c20*/  LEA.HI.X.SX32 R37, R37, R241.reuse, 0x1, P5 ;  /* 0x000000f125257211 */ /* 0x080fe200028f0eff */
[----:B------:R-:W5:Y:S01]  /*1c30*/  LDG.E.U16 R202, desc[UR6][R202.64] ;  /* 0x00000006caca7981 */ /* 0x000f62000c1e1500 */
[----:B------:R-:W-:-:S02]  /*1c40*/  LEA.HI.X.SX32 R73, R47, R241, 0x1, P6 ;  /* 0x000000f12f497211 */ /* 0x000fc400030f0eff */
[-C--:B------:R-:W-:Y:S01]  /*1c50*/  IADD3 R32, P5, R32, R240.reuse, RZ ;  /* 0x000000f020207210 */ /* 0x080fe20007fbe0ff */
[----:B------:R-:W5:Y:S01]  /*1c60*/  LDG.E.U16 R166, desc[UR6][R166.64] ;  /* 0x00000006a6a67981 */ /* 0x000f62000c1e1500 */
[-C--:B------:R-:W-:Y:S02]  /*1c70*/  IADD3 R46, P6, R49, R240.reuse, RZ ;  /* 0x000000f0312e7210 */ /* 0x080fe40007fde0ff */
[-C--:B------:R-:W-:Y:S01]  /*1c80*/  LEA.HI.X.SX32 R49, R11, R241.reuse, 0x1, P4 ;  /* 0x000000f10b317211 */ /* 0x080fe200020f0eff */
[----:B------:R-:W-:Y:S01]  /*1c90*/  IMAD R11, R17, 0x37, RZ ;  /* 0x00000037110b7824 */ /* 0x000fe200078e02ff */
[-C--:B------:R-:W-:Y:S01]  /*1ca0*/  IADD3 R18, P1, R19, R240.reuse, RZ ;  /* 0x000000f013127210 */ /* 0x080fe20007f3e0ff */
[----:B------:R-:W-:Y:S01]  /*1cb0*/  IMAD R19, R17, 0xbe, RZ ;  /* 0x000000be11137824 */ /* 0x000fe200078e02ff */
[-C--:B------:R-:W-:Y:S01]  /*1cc0*/  LEA.HI.X.SX32 R51, R21, R241.reuse, 0x1, P2 ;  /* 0x000000f115337211 */ /* 0x080fe200010f0eff */
[----:B------:R-:W-:Y:S01]  /*1cd0*/  IMAD R21, R17, 0xce, RZ ;  /* 0x000000ce11157824 */ /* 0x000fe200078e02ff */
[CC--:B------:R-:W-:Y:S01]  /*1ce0*/  IADD3 R10, P4, R15.reuse, R240.reuse, RZ ;  /* 0x000000f00f0a7210 */ /* 0x0c0fe20007f9e0ff */
[----:B------:R-:W5:Y:S01]  /*1cf0*/  LDG.E.U16 R200, desc[UR6][R200.64] ;  /* 0x00000006c8c87981 */ /* 0x000f62000c1e1500 */
[-C--:B------:R-:W-:Y:S01]  /*1d00*/  LEA.HI.X.SX32 R27, R15, R241.reuse, 0x1, P0 ;  /* 0x000000f10f1b7211 */ /* 0x080fe200000f0eff */
[----:B------:R-:W-:Y:S01]  /*1d10*/  IMAD R15, R17, 0x7e, RZ ;  /* 0x0000007e110f7824 */ /* 0x000fe200078e02ff */
[----:B------:R-:W-:Y:S01]  /*1d20*/  LEA.HI.X.SX32 R33, R33, R241, 0x1, P5 ;  /* 0x000000f121217211 */ /* 0x000fe200028f0eff */
[----:B------:R-:W5:Y:S01]  /*1d30*/  LDG.E.U16 R198, desc[UR6][R198.64] ;  /* 0x00000006c6c67981 */ /* 0x000f62000c1e1500 */
[----:B------:R-:W-:-:S02]  /*1d40*/  IADD3 R30, P5, R247, R240, RZ ;  /* 0x000000f0f71e7210 */ /* 0x000fc40007fbe0ff */
[-C--:B------:R-:W-:Y:S01]  /*1d50*/  LEA.HI.X.SX32 R11, R11, R241.reuse, 0x1, P4 ;  /* 0x000000f10b0b7211 */ /* 0x080fe200020f0eff */
[----:B------:R-:W5:Y:S01]  /*1d60*/  LDG.E.U16 R194, desc[UR6][R194.64] ;  /* 0x00000006c2c27981 */ /* 0x000f62000c1e1500 */
[-C--:B------:R-:W-:Y:S01]  /*1d70*/  LEA.HI.X.SX32 R47, R13, R241.reuse, 0x1, P6 ;  /* 0x000000f10d2f7211 */ /* 0x080fe200030f0eff */
[----:B------:R-:W-:Y:S01]  /*1d80*/  IMAD R13, R17, 0x3f, RZ ;  /* 0x0000003f110d7824 */ /* 0x000fe200078e02ff */
[-C--:B------:R-:W-:Y:S01]  /*1d90*/  IADD3 R16, P4, R19, R240.reuse, RZ ;  /* 0x000000f013107210 */ /* 0x080fe20007f9e0ff */
[----:B------:R-:W-:Y:S01]  /*1da0*/  IMAD R19, R17, 0xde, RZ ;  /* 0x000000de11137824 */ /* 0x000fe200078e02ff */
[----:B------:R-:W-:Y:S01]  /*1db0*/  LEA.HI.X.SX32 R31, R31, R241, 0x1, P5 ;  /* 0x000000f11f1f7211 */ /* 0x000fe200028f0eff */
[----:B------:R-:W5:Y:S01]  /*1dc0*/  LDG.E.U16 R100, desc[UR6][R100.64] ;  /* 0x0000000664647981 */ /* 0x000f62000c1e1500 */
[-C--:B------:R-:W-:Y:S01]  /*1dd0*/  IADD3 R14, P0, R21, R240.reuse, RZ ;  /* 0x000000f0150e7210 */ /* 0x080fe20007f1e0ff */
[----:B------:R-:W-:Y:S01]  /*1de0*/  IMAD R21, R17, 0xee, RZ ;  /* 0x000000ee11157824 */ /* 0x000fe200078e02ff */
[-C--:B------:R-:W-:Y:S01]  /*1df0*/  IADD3 R40, P6, R15, R240.reuse, RZ ;  /* 0x000000f00f287210 */ /* 0x080fe20007fde0ff */
[----:B------:R-:W5:Y:S01]  /*1e00*/  LDG.E.U16 R126, desc[UR6][R126.64] ;  /* 0x000000067e7e7981 */ /* 0x000f62000c1e1500 */
[----:B------:R-:W-:-:S02]  /*1e10*/  IADD3 R44, P5, R45, R240, RZ ;  /* 0x000000f02d2c7210 */ /* 0x000fc40007fbe0ff */
[-C--:B------:R-:W-:Y:S01]  /*1e20*/  LEA.HI.X.SX32 R41, R13, R241.reuse, 0x1, P6 ;  /* 0x000000f10d297211 */ /* 0x080fe200030f0eff */
[----:B------:R-:W5:Y:S01]  /*1e30*/  LDG.E.U16 R188, desc[UR6][R188.64] ;  /* 0x00000006bcbc7981 */ /* 0x000f62000c1e1500 */
[-C--:B------:R-:W-:Y:S02]  /*1e40*/  IADD3 R20, P2, R25, R240.reuse, RZ ;  /* 0x000000f019147210 */ /* 0x080fe40007f5e0ff */
[-C--:B------:R-:W-:Y:S01]  /*1e50*/  IADD3 R12, P6, R19, R240.reuse, RZ ;  /* 0x000000f0130c7210 */ /* 0x080fe20007fde0ff */
[----:B------:R-:W5:Y:S01]  /*1e60*/  LDG.E.U16 R186, desc[UR6][R186.64] ;  /* 0x00000006baba7981 */ /* 0x000f62000c1e1500 */
[----:B------:R-:W-:Y:S01]  /*1e70*/  LEA.HI.X.SX32 R45, R15, R241, 0x1, P5 ;  /* 0x000000f10f2d7211 */ /* 0x000fe200028f0eff */
[----:B------:R-:W-:Y:S01]  /*1e80*/  IMAD R25, R17, 0x47, RZ ;  /* 0x0000004711197824 */ /* 0x000fe200078e02ff */
[----:B-1----:R-:W-:Y:S01]  /*1e90*/  IADD3 R240, P5, R21, R240, RZ ;  /* 0x000000f015f07210 */ /* 0x002fe20007fbe0ff */
[----:B------:R-:W5:Y:S01]  /*1ea0*/  LDG.E.U16 R184, desc[UR6][R184.64] ;  /* 0x00000006b8b87981 */ /* 0x000f62000c1e1500 */
[----:B------:R-:W-:-:S03]  /*1eb0*/  IMAD R21, R17, 0x4f, RZ ;  /* 0x0000004f11157824 */ /* 0x000fc600078e02ff */
        /* <DEDUP_REMOVED lines=10> */
[----:B------:R-:W5:Y:S04]  /*1f60*/  LDG.E.U16 R98, desc[UR6][R98.64] ;  /* 0x0000000662627981 */ /* 0x000f68000c1e1500 */
        /* <DEDUP_REMOVED lines=18> */
[----:B------:R-:W5:Y:S01]  /*2090*/  LDG.E.U16 R136, desc[UR6][R136.64] ;  /* 0x0000000688887981 */ /* 0x000f62000c1e1500 */
[----:B------:R-:W-:-:S02]  /*20a0*/  LEA.HI.X.SX32 R25, R25, R241, 0x1, P3 ;  /* 0x000000f119197211 */ /* 0x000fc400018f0eff */
[-C--:B------:R-:W-:Y:S01]  /*20b0*/  LEA.HI.X.SX32 R21, R21, R241.reuse, 0x1, P2 ;  /* 0x000000f115157211 */ /* 0x080fe200010f0eff */
[----:B------:R-:W5:Y:S01]  /*20c0*/  LDG.E.U16 R196, desc[UR6][R196.64] ;  /* 0x00000006c4c47981 */ /* 0x000f62000c1e1500 */
[-C--:B------:R-:W-:Y:S02]  /*20d0*/  LEA.HI.X.SX32 R19, R19, R241.reuse, 0x1, P1 ;  /* 0x000000f113137211 */ /* 0x080fe400008f0eff */
[-C--:B------:R-:W-:Y:S01]  /*20e0*/  LEA.HI.X.SX32 R17, R248, R241.reuse, 0x1, P4 ;  /* 0x000000f1f8117211 */ /* 0x080fe200020f0eff */
[----:B------:R-:W5:Y:S01]  /*20f0*/  LDG.E.U16 R192, desc[UR6][R192.64] ;  /* 0x00000006c0c07981 */ /* 0x000f62000c1e1500 */
[-C--:B------:R-:W-:Y:S02]  /*2100*/  LEA.HI.X.SX32 R15, R15, R241.reuse, 0x1, P0 ;  /* 0x000000f10f0f7211 */ /* 0x080fe400000f0eff */
[-C--:B------:R-:W-:Y:S01]  /*2110*/  LEA.HI.X.SX32 R13, R13, R241.reuse, 0x1, P6 ;  /* 0x000000f10d0d7211 */ /* 0x080fe200030f0eff */
[----:B------:R-:W5:Y:S01]  /*2120*/  LDG.E.U16 R190, desc[UR6][R190.64] ;  /* 0x00000006bebe7981 */ /* 0x000f62000c1e1500 */
[----:B------:R-:W-:-:S03]  /*2130*/  LEA.HI.X.SX32 R241, R247, R241, 0x1, P5 ;  /* 0x000000f1f7f17211 */ /* 0x000fc600028f0eff */
        /* <DEDUP_REMOVED lines=23> */
[----:B------:R0:W5:Y:S04]  /*22b0*/  LDG.E.U16 R39, desc[UR6][R22.64] ;  /* 0x0000000616277981 */ /* 0x000168000c1e1500 */
        /* <DEDUP_REMOVED lines=31> */
[----:B------:R5:W5:Y:S04]  /*24b0*/  LDG.E.U16 R31, desc[UR6][R16.64] ;  /* 0x00000006101f7981 */ /* 0x000b68000c1e1500 */
[----:B------:R-:W5:Y:S04]  /*24c0*/  LDG.E.U16 R14, desc[UR6][R14.64] ;  /* 0x000000060e0e7981 */ /* 0x000f68000c1e1500 */
[----:B------:R-:W5:Y:S04]  /*24d0*/  LDG.E.U16 R12, desc[UR6][R12.64] ;  /* 0x000000060c0c7981 */ /* 0x000f68000c1e1500 */
[----:B------:R-:W5:Y:S01]  /*24e0*/  LDG.E.U16 R240, desc[UR6][R240.64] ;  /* 0x00000006f0f07981 */ /* 0x000f62000c1e1500 */
[----:B------:R-:W3:Y:S01]  /*24f0*/  S2UR UR5, SR_CgaCtaId ;  /* 0x00000000000579c3 */ /* 0x000ee20000008800 */
[C---:B0-----:R-:W-:Y:S01]  /*2500*/  IMAD.SHL.U32 R22, R0.reuse, 0x2, RZ ;  /* 0x0000000200167824 */ /* 0x041fe200078e00ff */
[----:B------:R-:W-:Y:S01]  /*2510*/  UMOV UR4, 0x400 ;  /* 0x0000040000047882 */ /* 0x000fe20000000000 */
[----:B------:R-:W-:-:S03]  /*2520*/  LOP3.LUT R23, R0, 0x40, RZ, 0xc0, !PT ;  /* 0x0000004000177812 */ /* 0x000fc600078ec0ff */
[----:B-1----:R-:W-:-:S04]  /*2530*/  LOP3.LUT R20, R22, 0x7e, RZ, 0xc0, !PT ;  /* 0x0000007e16147812 */ /* 0x002fc800078ec0ff */
[----:B------:R-:W-:Y:S01]  /*2540*/  LEA R11, R23, R20, 0x8 ;  /* 0x00000014170b7211 */ /* 0x000fe200078e40ff */
[----:B---3--:R-:W-:-:S09]  /*2550*/  ULEA UR4, UR5, UR4, 0x18 ;  /* 0x0000000405047291 */ /* 0x008fd2000f8ec03f */
[----:B----4-:R0:W-:Y:S04]  /*2560*/  STS.U16 [R11+UR4+0x800], R5 ;  /* 0x000800050b007988 */ /* 0x0101e80008000404 */
[----:B------:R-:W-:Y:S01]  /*2570*/  STS.U16 [R11+UR4+0x400], R7 ;  /* 0x000400070b007988 */ /* 0x000fe20008000404 */
[----:B0-----:R-:W-:-:S03]  /*2580*/  LOP3.LUT R5, R11, 0x10, RZ, 0x3c, !PT ;  /* 0x000000100b057812 */ /* 0x001fc600078e3cff */
[----:B--2---:R-:W-:Y:S04]  /*2590*/  STS.U16 [R11+UR4+0x1000], R4 ;  /* 0x001000040b007988 */ /* 0x004fe80008000404 */
[----:B-----5:R0:W-:Y:S04]  /*25a0*/  STS.U16 [R11+UR4], R3 ;  /* 0x000000030b007988 */ /* 0x0201e80008000404 */
[----:B------:R-:W-:Y:S04]  /*25b0*/  STS.U16 [R11+UR4+0x2000], R6 ;  /* 0x002000060b007988 */ /* 0x000fe80008000404 */
[----:B------:R-:W-:Y:S01]  /*25c0*/  STS.U16 [R11+UR4+0x2400], R246 ;  /* 0x002400f60b007988 */ /* 0x000fe20008000404 */
[----:B0-----:R-:W-:-:S03]  /*25d0*/  LOP3.LUT R3, R11, 0x20, RZ, 0x3c, !PT ;  /* 0x000000200b037812 */ /* 0x001fc600078e3cff */
[----:B------:R-:W-:Y:S04]  /*25e0*/  STS.U16 [R11+UR4+0x1400], R245 ;  /* 0x001400f50b007988 */ /* 0x000fe80008000404 */
        /* <DEDUP_REMOVED lines=24> */
[----:B------:R0:W-:Y:S01]  /*2770*/  STS.U16 [R5+UR4+0x3c80], R198 ;  /* 0x003c80c605007988 */ /* 0x0001e20008000404 */
[----:B------:R-:W-:-:S03]  /*2780*/  ISETP.GE.AND P0, PT, R250, 0x1, PT ;  /* 0x00000001fa00780c */ /* 0x000fc60003f06270 */
        /* <DEDUP_REMOVED lines=16> */
[----:B------:R0:W-:Y:S04]  /*2890*/  STS.U16 [R3+UR4+0x3d00], R168 ;  /* 0x003d00a803007988 */ /* 0x0001e80008000404 */
        /* <DEDUP_REMOVED lines=67> */
[----:B------:R-:W-:Y:S01]  /*2cd0*/  STS.U16 [R3+UR4+0x3f00], R44 ;  /* 0x003f002c03007988 */ /* 0x000fe20008000404 */
[----:B------:R-:W-:-:S03]  /*2ce0*/  IMAD.MOV.U32 R16, RZ, RZ, 0x3f800000 ;  /* 0x3f800000ff107424 */ /* 0x000fc600078e00ff */
[----:B------:R-:W-:Y:S01]  /*2cf0*/  STS.U16 [R5+UR4+0x380], R102 ;  /* 0x0003806605007988 */ /* 0x000fe20008000404 */
[----:B------:R-:W-:-:S03]  /*2d00*/  MOV R11, 0xff800000 ;  /* 0xff800000000b7802 */ /* 0x000fc60000000f00 */
[----:B------:R0:W-:Y:S01]  /*2d10*/  STS.U16 [R5+UR4+0x780], R88 ;  /* 0x0007805805007988 */ /* 0x0001e20008000404 */
[----:B------:R-:W-:-:S03]  /*2d20*/  MOV R9, 0xff800000 ;  /* 0xff80000000097802 */ /* 0x000fc60000000f00 */
[----:B------:R-:W-:Y:S01]  /*2d30*/  STS.U16 [R5+UR4+0xb80], R60 ;  /* 0x000b803c05007988 */ /* 0x000fe20008000404 */
[----:B------:R-:W-:-:S03]  /*2d40*/  IMAD.MOV.U32 R8, RZ, RZ, -0x800000 ;  /* 0xff800000ff087424 */ /* 0x000fc600078e00ff */
[----:B------:R-:W-:Y:S01]  /*2d50*/  STS.U16 [R5+UR4+0xf80], R56 ;  /* 0x000f803805007988 */ /* 0x000fe20008000404 */
[----:B------:R-:W-:-:S03]  /*2d60*/  MOV R17, 0x3f800000 ;  /* 0x3f80000000117802 */ /* 0x000fc60000000f00 */
[----:B------:R-:W-:Y:S01]  /*2d70*/  STS.U16 [R5+UR4+0x1380], R54 ;  /* 0x0013803605007988 */ /* 0x000fe20008000404 */
[----:B------:R-:W-:-:S03]  /*2d80*/  MOV R19, 0x3f800000 ;  /* 0x3f80000000137802 */ /* 0x000fc60000000f00 */
[----:B------:R-:W-:Y:S01]  /*2d90*/  STS.U16 [R5+UR4+0x1780], R50 ;  /* 0x0017803205007988 */ /* 0x000fe20008000404 */
[----:B0-----:R-:W-:-:S03]  /*2da0*/  CS2R R88, SRZ ;  /* 0x0000000000587805 */ /* 0x001fc6000001ff00 */
[----:B------:R0:W-:Y:S01]  /*2db0*/  STS.U16 [R5+UR4+0x1b80], R10 ;  /* 0x001b800a05007988 */ /* 0x0001e20008000404 */
[----:B------:R-:W-:-:S03]  /*2dc0*/  CS2R R90, SRZ ;  /* 0x00000000005a7805 */ /* 0x000fc6000001ff00 */
[----:B------:R-:W-:Y:S01]  /*2dd0*/  STS.U16 [R5+UR4+0x1f80], R40 ;  /* 0x001f802805007988 */ /* 0x000fe20008000404 */
[----:B------:R-:W-:-:S03]  /*2de0*/  CS2R R92, SRZ ;  /* 0x00000000005c7805 */ /* 0x000fc6000001ff00 */
[----:B------:R-:W-:Y:S01]  /*2df0*/  STS.U16 [R5+UR4+0x3f80], R32 ;  /* 0x003f802005007988 */ /* 0x000fe20008000404 */
[----:B------:R-:W-:-:S03]  /*2e00*/  CS2R R94, SRZ ;  /* 0x00000000005e7805 */ /* 0x000fc6000001ff00 */
[----:B------:R-:W-:Y:S01]  /*2e10*/  STS.U16 [R5+UR4+0x2380], R24 ;  /* 0x0023801805007988 */ /* 0x000fe20008000404 */
[----:B0-----:R-:W-:-:S03]  /*2e20*/  IMAD.MOV.U32 R10, RZ, RZ, -0x800000 ;  /* 0xff800000ff0a7424 */ /* 0x001fc600078e00ff */
[----:B------:R-:W-:Y:S01]  /*2e30*/  STS.U16 [R5+UR4+0x2780], R21 ;  /* 0x0027801505007988 */ /* 0x000fe20008000404 */
[----:B------:R-:W-:-:S03]  /*2e40*/  CS2R R96, SRZ ;  /* 0x0000000000607805 */ /* 0x000fc6000001ff00 */
[----:B------:R0:W-:Y:S01]  /*2e50*/  STS.U16 [R5+UR4+0x2b80], R18 ;  /* 0x002b801205007988 */ /* 0x0001e20008000404 */
[----:B------:R-:W-:-:S03]  /*2e60*/  CS2R R98, SRZ ;  /* 0x0000000000627805 */ /* 0x000fc6000001ff00 */
[----:B------:R1:W-:Y:S01]  /*2e70*/  STS.U16 [R5+UR4+0x2f80], R31 ;  /* 0x002f801f05007988 */ /* 0x0003e20008000404 */
[----:B------:R-:W-:-:S03]  /*2e80*/  CS2R R100, SRZ ;  /* 0x0000000000647805 */ /* 0x000fc6000001ff00 */
[----:B------:R2:W-:Y:S01]  /*2e90*/  STS.U16 [R5+UR4+0x3380], R14 ;  /* 0x0033800e05007988 */ /* 0x0005e20008000404 */
[----:B------:R-:W-:-:S03]  /*2ea0*/  CS2R R102, SRZ ;  /* 0x0000000000667805 */ /* 0x000fc6000001ff00 */
[----:B------:R2:W-:Y:S01]  /*2eb0*/  STS.U16 [R5+UR4+0x3780], R12 ;  /* 0x0037800c05007988 */ /* 0x0005e20008000404 */
[----:B0-----:R-:W-:-:S03]  /*2ec0*/  IMAD.MOV.U32 R18, RZ, RZ, 0x3f800000 ;  /* 0x3f800000ff127424 */ /* 0x001fc600078e00ff */
[----:B------:R2:W-:Y:S01]  /*2ed0*/  STS.U16 [R5+UR4+0x3b80], R240 ;  /* 0x003b80f005007988 */ /* 0x0005e20008000404 */
[----:B------:R-:W-:Y:S02]  /*2ee0*/  CS2R R104, SRZ ;  /* 0x0000000000687805 */ /* 0x000fe4000001ff00 */
[----:B------:R-:W-:Y:S02]  /*2ef0*/  CS2R R106, SRZ ;  /* 0x00000000006a7805 */ /* 0x000fe4000001ff00 */
[----:B------:R-:W-:Y:S02]  /*2f00*/  CS2R R108, SRZ ;  /* 0x00000000006c7805 */ /* 0x000fe4000001ff00 */
[----:B------:R-:W-:Y:S02]  /*2f10*/  CS2R R110, SRZ ;  /* 0x00000000006e7805 */ /* 0x000fe4000001ff00 */
[----:B------:R-:W-:Y:S02]  /*2f20*/  CS2R R112, SRZ ;  /* 0x0000000000707805 */ /* 0x000fe4000001ff00 */
[----:B------:R-:W-:-:S02]  /*2f30*/  CS2R R114, SRZ ;  /* 0x0000000000727805 */ /* 0x000fc4000001ff00 */
        /* <DEDUP_REMOVED lines=21> */
[----:B-1----:R-:W-:Y:S02]  /*3090*/  CS2R R30, SRZ ;  /* 0x00000000001e7805 */ /* 0x002fe4000001ff00 */
        /* <DEDUP_REMOVED lines=27> */
[----:B------:R-:W-:Y:S01]  /*3250*/  CS2R R86, SRZ ;  /* 0x0000000000567805 */ /* 0x000fe2000001ff00 */
[----:B--2---:R-:W-:Y:S06]  /*3260*/  @!P0 BRA `(.L_x_0) ;  /* 0x0000004400e88947 */ /* 0x004fec0003800000 */
[----:B------:R-:W0:Y:S01]  /*3270*/  LDC R25, c[0x0][0x268] ;  /* 0x00009a00ff197b82 */ /* 0x000e220000000800 */
[----:B------:R-:W-:Y:S01]  /*3280*/  SHF.R.U32.HI R3, RZ, 0x5, R0 ;  /* 0x00000005ff037819 */ /* 0x000fe20000011600 */
[----:B------:R-:W-:Y:S01]  /*3290*/  ULDC UR5, c[0x0][0x258] ;  /* 0x0000960000057ab9 */ /* 0x000fe20000000800 */
[----:B------:R-:W-:Y:S01]  /*32a0*/  ISETP.NE.U32.AND P0, PT, R23, RZ, PT ;  /* 0x000000ff1700720c */ /* 0x000fe20003f05070 */
[----:B------:R-:W-:Y:S01]  /*32b0*/  IMAD R2, R2, UR5, RZ ;  /* 0x0000000502027c24 */ /* 0x000fe2000f8e02ff */
[----:B------:R-:W-:Y:S01]  /*32c0*/  SGXT.U32 R3, R3, 0x2 ;  /* 0x000000020303781a */ /* 0x000fe20000000000 */
[----:B------:R-:W-:Y:S01]  /*32d0*/  ULDC.64 UR10, c[0x0][0x220] ;  /* 0x00008800000a7ab9 */ /* 0x000fe20000000a00 */
[----:B------:R-:W-:Y:S01]  /*32e0*/  SEL R21, RZ, 0x90, !P0 ;  /* 0x00000090ff157807 */ /* 0x000fe20004000000 */
[----:B------:R-:W1:Y:S01]  /*32f0*/  LDC.64 R6, c[0x0][0x260] ;  /* 0x00009800ff067b82 */ /* 0x000e620000000a00 */
[----:B------:R-:W-:Y:S01]  /*3300*/  SHF.L.U32 R207, R2, 0x1, RZ ;  /* 0x0000000102cf7819 */ /* 0x000fe200000006ff */
[----:B------:R-:W-:Y:S01]  /*3310*/  ULDC.64 UR8, c[0x0][0x218] ;  /* 0x0000860000087ab9 */ /* 0x000fe20000000a00 */
[----:B------:R-:W-:Y:S01]  /*3320*/  USHF.R.U32.HI UR36, URZ, 0x4, UR4 ;  /* 0x000000043f247899 */ /* 0x000fe20008011604 */
[----:B------:R-:W-:Y:S01]  /*3330*/  CS2R R88, SRZ ;  /* 0x0000000000587805 */ /* 0x000fe2000001ff00 */
[----:B------:R-:W-:Y:S01]  /*3340*/  UMOV UR39, URZ ;  /* 0x0000003f00277c82 */ /* 0x000fe20008000000 */
[----:B------:R-:W-:Y:S01]  /*3350*/  UMOV UR5, URZ ;  /* 0x0000003f00057c82 */ /* 0x000fe20008000000 */
[----:B------:R-:W-:Y:S01]  /*3360*/  USGXT.U32 UR36, UR36, 0xe ;  /* 0x0000000e2424789a */ /* 0x000fe20008000000 */
[----:B------:R-:W2:Y:S01]  /*3370*/  LDC.64 R208, c[0x0][0x250] ;  /* 0x00009400ffd07b82 */ /* 0x000ea20000000a00 */
[----:B------:R-:W-:Y:S01]  /*3380*/  UMOV UR43, 0x80000020 ;  /* 0x80000020002b7882 */ /* 0x000fe20000000000 */
[----:B------:R-:W-:Y:S01]  /*3390*/  CS2R R90, SRZ ;  /* 0x00000000005a7805 */ /* 0x000fe2000001ff00 */
[----:B------:R-:W-:Y:S01]  /*33a0*/  UIADD3 UR32, UP0, UR36, 0x80, URZ ;  /* 0x0000008024207890 */ /* 0x000fe2000ff1e03f */
[----:B------:R-:W-:-:S02]  /*33b0*/  CS2R R92, SRZ ;  /* 0x00000000005c7805 */ /* 0x000fc4000001ff00 */
[----:B------:R-:W-:Y:S02]  /*33c0*/  CS2R R94, SRZ ;  /* 0x00000000005e7805 */ /* 0x000fe4000001ff00 */
[----:B------:R-:W-:Y:S01]  /*33d0*/  CS2R R96, SRZ ;  /* 0x0000000000607805 */ /* 0x000fe2000001ff00 */
[----:B------:R-:W-:Y:S01]  /*33e0*/  UIADD3.X UR33, UR5, 0x40000040, URZ, UP0, !UPT ;  /* 0x4000004005217890 */ /* 0x000fe200087fe43f */
[----:B0-----:R-:W-:Y:S01]  /*33f0*/  IMAD R8, R3, R25, RZ ;  /* 0x0000001903087224 */ /* 0x001fe200078e02ff */
[----:B------:R-:W-:Y:S02]  /*3400*/  LOP3.LUT R3, R0, 0x1f, RZ, 0xc0, !PT ;  /* 0x0000001f00037812 */ /* 0x000fe400078ec0ff */
[----:B------:R-:W-:Y:S01]  /*3410*/  CS2R R98, SRZ ;  /* 0x0000000000627805 */ /* 0x000fe2000001ff00 */
[----:B------:R-:W-:Y:S01]  /*3420*/  UIADD3.64 UR14, UR32, 0x400, URZ ;  /* 0x00000400200e7897 */ /* 0x000fe2000fffe03f */
[----:B------:R-:W-:Y:S01]  /*3430*/  IMAD R10, R25, 0x4, R8 ;  /* 0x00000004190a7824 */ /* 0x000fe200078e0208 */
[----:B------:R-:W-:-:S02]  /*3440*/  CS2R R100, SRZ ;  /* 0x0000000000647805 */ /* 0x000fc4000001ff00 */
[----:B------:R-:W-:Y:S02]  /*3450*/  CS2R R102, SRZ ;  /* 0x0000000000667805 */ /* 0x000fe4000001ff00 */
[----:B------:R-:W-:Y:S02]  /*3460*/  CS2R R104, SRZ ;  /* 0x0000000000687805 */ /* 0x000fe4000001ff00 */
[----:B-1----:R-:W-:Y:S01]  /*3470*/  MOV R4, R7 ;  /* 0x0000000700047202 */ /* 0x002fe20000000f00 */
[----:B------:R-:W-:Y:S01]  /*3480*/  IMAD.MOV.U32 R5, RZ, RZ, R6 ;  /* 0x000000ffff057224 */ /* 0x000fe200078e0006 */
[----:B------:R-:W-:Y:S01]  /*3490*/  LEA R11, R25, R10, 0x2 ;  /* 0x0000000a190b7211 */ /* 0x000fe200078e10ff */
[----:B------:R0:W-:Y:S01]  /*34a0*/  STL [R1+0x190], R7 ;  /* 0x0001900701007387 */ /* 0x0001e20000100800 */
[----:B------:R-:W-:Y:S01]  /*34b0*/  LOP3.LUT R6, R21, 0x7e, R22, 0x78, !PT ;  /* 0x0000007e15067812 */ /* 0x000fe200078e7816 */
[----:B------:R-:W-:Y:S01]  /*34c0*/  IMAD R0, R5, UR61, RZ ;  /* 0x0000003d05007c24 */ /* 0x000fe2000f8e02ff */
[----:B------:R-:W-:Y:S01]  /*34d0*/  CS2R R106, SRZ ;  /* 0x00000000006a7805 */ /* 0x000fe2000001ff00 */
[----:B------:R-:W-:Y:S01]  /*34e0*/  IMAD R12, R25, 0x4, R11 ;  /* 0x00000004190c7824 */ /* 0x000fe200078e020b */
[----:B--2---:R-:W-:Y:S01]  /*34f0*/  SHF.L.U32 R158, R209, 0x2, RZ ;  /* 0x00000002d19e7819 */ /* 0x004fe200000006ff */
[----:B------:R-:W-:Y:S01]  /*3500*/  IMAD R4, R3, R4, RZ ;  /* 0x0000000403047224 */ /* 0x000fe200078e02ff */
[----:B------:R-:W-:Y:S01]  /*3510*/  SHF.L.U32 R86, R209, 0x4, RZ ;  /* 0x00000004d1567819 */ /* 0x000fe200000006ff */
[----:B------:R-:W-:Y:S01]  /*3520*/  IMAD.HI R3, R2, 0x2, RZ ;  /* 0x0000000202037827 */ /* 0x000fe200078e02ff */
[----:B------:R-:W-:-:S02]  /*3530*/  LEA R13, R25, R12, 0x2 ;  /* 0x0000000c190d7211 */ /* 0x000fc400078e10ff */
[----:B------:R-:W-:Y:S02]  /*3540*/  CS2R R108, SRZ ;  /* 0x00000000006c7805 */ /* 0x000fe4000001ff00 */
[----:B------:R-:W-:Y:S01]  /*3550*/  SHF.L.U32 R5, R4, 0x1, RZ ;  /* 0x0000000104057819 */ /* 0x000fe200000006ff */
[C---:B------:R-:W-:Y:S01]  /*3560*/  IMAD.SHL.U32 R2, R0.reuse, 0x2, RZ ;  /* 0x0000000200027824 */ /* 0x040fe200078e00ff */
[----:B------:R-:W-:Y:S01]  /*3570*/  CS2R R110, SRZ ;  /* 0x00000000006e7805 */ /* 0x000fe2000001ff00 */
[----:B------:R-:W-:Y:S01]  /*3580*/  IMAD R14, R25, 0x4, R13 ;  /* 0x00000004190e7824 */ /* 0x000fe200078e020d */
[----:B------:R-:W-:Y:S01]  /*3590*/  CS2R R112, SRZ ;  /* 0x0000000000707805 */ /* 0x000fe2000001ff00 */
[----:B------:R-:W-:Y:S01]  /*35a0*/  IMAD.HI R0, R0, 0x2, RZ ;  /* 0x0000000200007827 */ /* 0x000fe200078e02ff */
[----:B------:R-:W-:Y:S01]  /*35b0*/  IADD3 R189, P0, P3, R5, UR10, R2 ;  /* 0x0000000a05bd7c10 */ /* 0x000fe2000fb1e002 */
[----:B------:R-:W-:Y:S01]  /*35c0*/  UMOV UR10, 0xfffffffe ;  /* 0xfffffffe000a7882 */ /* 0x000fe20000000000 */
[----:B------:R-:W-:Y:S01]  /*35d0*/  LEA R15, R25, R14, 0x2 ;  /* 0x0000000e190f7211 */ /* 0x000fe200078e10ff */
[----:B------:R-:W-:Y:S01]  /*35e0*/  IMAD.HI R9, R4, 0x2, RZ ;  /* 0x0000000204097827 */ /* 0x000fe200078e02ff */
[----:B------:R-:W-:-:S02]  /*35f0*/  CS2R R114, SRZ ;  /* 0x0000000000727805 */ /* 0x000fc4000001ff00 */
[----:B------:R-:W-:Y:S02]  /*3600*/  CS2R R116, SRZ ;  /* 0x0000000000747805 */ /* 0x000fe4000001ff00 */
[----:B------:R-:W-:Y:S01]  /*3610*/  LEA R16, R25, R15, 0x2 ;  /* 0x0000000f19107211 */ /* 0x000fe200078e10ff */
[----:B------:R-:W-:Y:S01]  /*3620*/  IMAD R208, R208, UR61, RZ ;  /* 0x0000003dd0d07c24 */ /* 0x000fe2000f8e02ff */
[----:B------:R-:W-:Y:S01]  /*3630*/  IADD3.X R21, R9, UR11, R0, P0, P3 ;  /* 0x0000000b09157c10 */ /* 0x000fe200087e6400 */
[----:B0-----:R-:W-:Y:S01]  /*3640*/  IMAD R7, R23, 0x40, R20 ;  /* 0x0000004017077824 */ /* 0x001fe200078e0214 */
[----:B------:R-:W-:Y:S01]  /*3650*/  LEA R184, P0, R8, R189, 0x1 ;  /* 0x000000bd08b87211 */ /* 0x000fe200078008ff */
[C---:B------:R-:W-:Y:S01]  /*3660*/  IMAD R17, R25.reuse, 0x4, R16 ;  /* 0x0000000419117824 */ /* 0x040fe200078e0210 */
[----:B------:R-:W-:Y:S01]  /*3670*/  UMOV UR11, 0x7fffffdf ;  /* 0x7fffffdf000b7882 */ /* 0x000fe20000000000 */
[----:B------:R-:W-:Y:S01]  /*3680*/  IMAD.SHL.U32 R206, R208, 0x2, RZ ;  /* 0x00000002d0ce7824 */ /* 0x000fe200078e00ff */
[----:B------:R-:W-:Y:S01]  /*3690*/  LEA.HI.X.SX32 R185, R8, R21, 0x1, P0 ;  /* 0x0000001508b97211 */ /* 0x000fe200000f0eff */
[----:B------:R-:W-:Y:S01]  /*36a0*/  IMAD.HI R208, R208, 0x2, RZ ;  /* 0x00000002d0d07827 */ /* 0x000fe200078e02ff */
[----:B------:R-:W-:-:S02]  /*36b0*/  LEA R18, R25, R17, 0x2 ;  /* 0x0000001119127211 */ /* 0x000fc400078e10ff */
[----:B------:R-:W-:Y:S02]  /*36c0*/  CS2R R118, SRZ ;  /* 0x0000000000767805 */ /* 0x000fe4000001ff00 */
[----:B------:R-:W-:Y:S01]  /*36d0*/  IADD3 R206, P1, P2, R207, UR8, R206 ;  /* 0x00000008cfce7c10 */ /* 0x000fe2000fa3e0ce */
[----:B------:R0:W-:Y:S01]  /*36e0*/  STL.64 [R1+0x78], R184 ;  /* 0x000078b801007387 */ /* 0x0001e20000100a00 */
[----:B------:R-:W-:Y:S01]  /*36f0*/  LEA R19, R25, R18, 0x2 ;  /* 0x0000001219137211 */ /* 0x000fe200078e10ff */
[----:B------:R-:W-:Y:S01]  /*3700*/  IMAD R175, R209, 0x22, RZ ;  /* 0x00000022d1af7824 */ /* 0x000fe200078e02ff */
[----:B------:R-:W-:Y:S01]  /*3710*/  IADD3.X R207, R3, UR9, R208, P1, P2 ;  /* 0x0000000903cf7c10 */ /* 0x000fe20008fe44d0 */
[----:B------:R-:W-:Y:S01]  /*3720*/  IMAD R165, R209, 0x12, RZ ;  /* 0x00000012d1a57824 */ /* 0x000fe200078e02ff */
[-C--:B------:R-:W-:Y:S01]  /*3730*/  LEA R186, P1, R10, R189.reuse, 0x1 ;  /* 0x000000bd0aba7211 */ /* 0x080fe200078208ff */
[----:B------:R-:W-:Y:S01]  /*3740*/  IMAD R2, R25, 0x4, R19 ;  /* 0x0000000419027824 */ /* 0x000fe200078e0213 */
[----:B------:R-:W-:Y:S01]  /*3750*/  LEA R22, P2, R12, R189, 0x1 ;  /* 0x000000bd0c167211 */ /* 0x000fe200078408ff */
[C---:B------:R-:W-:Y:S01]  /*3760*/  IMAD R177, R209.reuse, 0x24, RZ ;  /* 0x00000024d1b17824 */ /* 0x040fe200078e02ff */
[----:B------:R-:W-:Y:S01]  /*3770*/  LEA.HI.X.SX32 R187, R10, R21, 0x1, P1 ;  /* 0x000000150abb7211 */ /* 0x000fe200008f0eff */
[----:B------:R-:W-:Y:S01]  /*3780*/  IMAD R169, R209, 0x11, RZ ;  /* 0x00000011d1a97824 */ /* 0x000fe200078e02ff */
[----:B------:R-:W-:Y:S01]  /*3790*/  LEA R0, R25, R2, 0x2 ;  /* 0x0000000219007211 */ /* 0x000fe200078e10ff */
[----:B------:R-:W-:Y:S01]  /*37a0*/  IMAD R167, R209, 0x9, RZ ;  /* 0x00000009d1a77824 */ /* 0x000fe200078e02ff */
[----:B0-----:R-:W-:Y:S01]  /*37b0*/  LEA R184, P0, R11, R189, 0x1 ;  /* 0x000000bd0bb87211 */ /* 0x001fe200078008ff */
[----:B------:R-:W-:Y:S01]  /*37c0*/  STL.64 [R1+0x70], R186 ;  /* 0x000070ba01007387 */ /* 0x000fe20000100a00 */
[----:B------:R-:W-:Y:S01]  /*37d0*/  LEA R3, R25, R0, 0x2 ;  /* 0x0000000019037211 */ /* 0x000fe200078e10ff */
[----:B------:R-:W-:Y:S01]  /*37e0*/  IMAD R179, R209, 0x26, RZ ;  /* 0x00000026d1b37824 */ /* 0x000fe200078e02ff */
[-C--:B------:R-:W-:Y:S01]  /*37f0*/  LEA.HI.X.SX32 R185, R11, R21.reuse, 0x1, P0 ;  /* 0x000000150bb97211 */ /* 0x080fe200000f0eff */
[----:B------:R-:W-:Y:S01]  /*3800*/  IMAD R159, R209, 0xa, RZ ;  /* 0x0000000ad19f7824 */ /* 0x000fe200078e02ff */
[----:B------:R-:W-:Y:S01]  /*3810*/  LEA.HI.X.SX32 R23, R12, R21, 0x1, P2 ;  /* 0x000000150c177211 */ /* 0x000fe200010f0eff */
[----:B------:R-:W-:Y:S01]  /*3820*/  IMAD R4, R25, 0x4, R3 ;  /* 0x0000000419047824 */ /* 0x000fe200078e0203 */
[----:B------:R-:W-:Y:S01]  /*3830*/  LEA R10, P2, R15, R189, 0x1 ;  /* 0x000000bd0f0a7211 */ /* 0x000fe200078408ff */
[----:B------:R0:W-:Y:S01]  /*3840*/  STL.64 [R1+0x68], R184 ;  /* 0x000068b801007387 */ /* 0x0001e20000100a00 */
[----:B------:R-:W-:Y:S01]  /*3850*/  IADD3 R216, P5, R175, R206, RZ ;  /* 0x000000ceafd87210 */ /* 0x000fe20007fbe0ff */
[----:B------:R-:W-:Y:S01]  /*3860*/  IMAD R156, R209, 0x14, RZ ;  /* 0x00000014d19c7824 */ /* 0x000fe200078e02ff */
[----:B------:R-:W-:Y:S01]  /*3870*/  LEA R5, R25, R4, 0x2 ;  /* 0x0000000419057211 */ /* 0x000fe200078e10ff */
[----:B------:R1:W-:Y:S01]  /*3880*/  STL.64 [R1+0x60], R22 ;  /* 0x0000601601007387 */ /* 0x0003e20000100a00 */
[----:B------:R-:W-:Y:S01]  /*3890*/  LEA.HI.X.SX32 R11, R15, R21, 0x1, P2 ;  /* 0x000000150f0b7211 */ /* 0x000fe200010f0eff */
[----:B------:R-:W-:Y:S01]  /*38a0*/  IMAD R162, R209, 0x13, RZ ;  /* 0x00000013d1a27824 */ /* 0x000fe200078e02ff */
[----:B------:R-:W-:Y:S01]  /*38b0*/  LEA R8, R25, R5, 0x2 ;  /* 0x0000000519087211 */ /* 0x000fe200078e10ff */
[C---:B------:R-:W-:Y:S01]  /*38c0*/  IMAD R160, R209.reuse, 0x5, RZ ;  /* 0x00000005d1a07824 */ /* 0x040fe200078e02ff */
[----:B------:R-:W-:Y:S01]  /*38d0*/  LEA R12, P2, R18, R189, 0x1 ;  /* 0x000000bd120c7211 */ /* 0x000fe200078408ff */
[----:B------:R-:W-:Y:S01]  /*38e0*/  IMAD R181, R209, 0x28, RZ ;  /* 0x00000028d1b57824 */ /* 0x000fe200078e02ff */
[----:B------:R-:W-:Y:S01]  /*38f0*/  LEA.HI.X.SX32 R217, R169, R207, 0x1, P5 ;  /* 0x000000cfa9d97211 */ /* 0x000fe200028f0eff */
[----:B------:R-:W-:Y:S01]  /*3900*/  IMAD R9, R25, 0x4, R8 ;  /* 0x0000000419097824 */ /* 0x000fe200078e0208 */
[-C--:B0-----:R-:W-:Y:S01]  /*3910*/  LEA R184, P0, R13, R189.reuse, 0x1 ;  /* 0x000000bd0db87211 */ /* 0x081fe200078008ff */
[----:B------:R-:W-:Y:S01]  /*3920*/  IMAD R183, R209, 0x2a, RZ ;  /* 0x0000002ad1b77824 */ /* 0x000fe200078e02ff */
[-C--:B------:R-:W-:Y:S01]  /*3930*/  IADD3 R214, P4, R179, R206.reuse, RZ ;  /* 0x000000ceb3d67210 */ /* 0x080fe20007f9e0ff */
[C---:B------:R-:W-:Y:S01]  /*3940*/  IMAD R87, R209.reuse, 0x16, RZ ;  /* 0x00000016d1577824 */ /* 0x040fe200078e02ff */
[C---:B-1----:R-:W-:Y:S01]  /*3950*/  LEA R22, P1, R14.reuse, R189, 0x1 ;  /* 0x000000bd0e167211 */ /* 0x042fe200078208ff */
[----:B------:R-:W-:Y:S01]  /*3960*/  IMAD R173, R209, 0x2c, RZ ;  /* 0x0000002cd1ad7824 */ /* 0x000fe200078e02ff */
[-C--:B------:R-:W-:Y:S01]  /*3970*/  LEA.HI.X.SX32 R185, R13, R21.reuse, 0x1, P0 ;  /* 0x000000150db97211 */ /* 0x080fe200000f0eff */
[C---:B------:R-:W-:Y:S01]  /*3980*/  IMAD R171, R209.reuse, 0x2e, RZ ;  /* 0x0000002ed1ab7824 */ /* 0x040fe200078e02ff */
[-C--:B------:R-:W-:Y:S01]  /*3990*/  LEA.HI.X.SX32 R23, R14, R21.reuse, 0x1, P1 ;  /* 0x000000150e177211 */ /* 0x080fe200008f0eff */
[C---:B------:R-:W-:Y:S01]  /*39a0*/  IMAD R154, R209.reuse, 0x15, RZ ;  /* 0x00000015d19a7824 */ /* 0x040fe200078e02ff */
[----:B------:R-:W-:Y:S01]  /*39b0*/  LEA.HI.X.SX32 R13, R18, R21, 0x1, P2 ;  /* 0x00000015120d7211 */ /* 0x000fe200010f0eff */
[----:B------:R0:W-:Y:S01]  /*39c0*/  STL.64 [R1+0x58], R184 ;  /* 0x000058b801007387 */ /* 0x0001e20000100a00 */
[----:B------:R-:W-:Y:S01]  /*39d0*/  LEA R14, P2, R0, R189, 0x1 ;  /* 0x000000bd000e7211 */ /* 0x000fe200078408ff */
[C---:B------:R-:W-:Y:S01]  /*39e0*/  IMAD R153, R209.reuse, 0xb, RZ ;  /* 0x0000000bd1997824 */ /* 0x040fe200078e02ff */
[----:B------:R-:W-:Y:S01]  /*39f0*/  LEA.HI.X.SX32 R215, R162, R207, 0x1, P4 ;  /* 0x000000cfa2d77211 */ /* 0x000fe200020f0eff */
[----:B------:R1:W-:Y:S01]  /*3a00*/  STL.64 [R1+0x50], R22 ;  /* 0x0000501601007387 */ /* 0x0003e20000100a00 */
[----:B------:R-:W-:Y:S01]  /*3a10*/  LEA.HI.X.SX32 R15, R0, R21, 0x1, P2 ;  /* 0x00000015000f7211 */ /* 0x000fe200010f0eff */
[----:B------:R-:W-:Y:S01]  /*3a20*/  IMAD R85, R209, 0x17, RZ ;  /* 0x00000017d1557824 */ /* 0x000fe200078e02ff */
[----:B------:R-:W-:Y:S01]  /*3a30*/  IADD3 R218, P6, R173, R206, RZ ;  /* 0x000000ceadda7210 */ /* 0x000fe20007fde0ff */
[----:B------:R2:W-:Y:S01]  /*3a40*/  STL.64 [R1+0x48], R10 ;  /* 0x0000480a01007387 */ /* 0x0005e20000100a00 */
[----:B------:R-:W-:Y:S01]  /*3a50*/  IMAD R80, R209, 0x6, RZ ;  /* 0x00000006d1507824 */ /* 0x000fe200078e02ff */
[----:B------:R-:W-:Y:S01]  /*3a60*/  UIADD3 UR9, UR4, 0x8000, URZ ;  /* 0x0000800004097890 */ /* 0x000fe2000fffe03f */
[----:B------:R-:W-:Y:S01]  /*3a70*/  LEA.HI.X.SX32 R219, R87, R207, 0x1, P6 ;  /* 0x000000cf57db7211 */ /* 0x000fe200030f0eff */
[C---:B------:R-:W-:Y:S01]  /*3a80*/  IMAD R79, R209.reuse, 0xc, RZ ;  /* 0x0000000cd14f7824 */ /* 0x040fe200078e02ff */
[CC--:B0-----:R-:W-:Y:S01]  /*3a90*/  LEA R184, P0, R16.reuse, R189.reuse, 0x1 ;  /* 0x000000bd10b87211 */ /* 0x0c1fe200078008ff */
[----:B------:R-:W-:Y:S01]  /*3aa0*/  IMAD R76, R209, 0x18, RZ ;  /* 0x00000018d14c7824 */ /* 0x000fe200078e02ff */
[----:B------:R-:W-:Y:S01]  /*3ab0*/  USHF.R.U32.HI UR9, URZ, 0x4, UR9 ;  /* 0x000000043f097899 */ /* 0x000fe20008011609 */
[----:B-1----:R-:W-:Y:S01]  /*3ac0*/  LEA R22, P1, R17, R189, 0x1 ;  /* 0x000000bd11167211 */ /* 0x002fe200078208ff */
[C---:B------:R-:W-:Y:S01]  /*3ad0*/  IMAD R82, R209.reuse, 0x3, RZ ;  /* 0x00000003d1527824 */ /* 0x040fe200078e02ff */
[----:B------:R-:W-:Y:S01]  /*3ae0*/  LEA.HI.X.SX32 R185, R16, R21, 0x1, P0 ;  /* 0x0000001510b97211 */ /* 0x000fe200000f0eff */
[----:B------:R-:W-:Y:S01]  /*3af0*/  IMAD R163, R209, 0x30, RZ ;  /* 0x00000030d1a37824 */ /* 0x000fe200078e02ff */
[----:B--2---:R-:W-:Y:S01]  /*3b00*/  LEA R10, R25, R9, 0x2 ;  /* 0x00000009190a7211 */ /* 0x004fe200078e10ff */
[----:B------:R-:W-:Y:S01]  /*3b10*/  IMAD R161, R209, 0x32, RZ ;  /* 0x00000032d1a17824 */ /* 0x000fe200078e02ff */
[----:B------:R-:W-:Y:S01]  /*3b20*/  LEA.HI.X.SX32 R23, R17, R21, 0x1, P1 ;  /* 0x0000001511177211 */ /* 0x000fe200008f0eff */
[----:B------:R-:W-:Y:S01]  /*3b30*/  STL.64 [R1+0x40], R184 ;  /* 0x000040b801007387 */ /* 0x000fe20000100a00 */
[----:B------:R-:W-:Y:S01]  /*3b40*/  LEA R11, R25, R10, 0x2 ;  /* 0x0000000a190b7211 */ /* 0x000fe200078e10ff */
[C---:B------:R-:W-:Y:S01]  /*3b50*/  IMAD R157, R209.reuse, 0x34, RZ ;  /* 0x00000034d19d7824 */ /* 0x040fe200078e02ff */
[C---:B------:R-:W-:Y:S01]  /*3b60*/  LEA R16, P1, R2.reuse, R189, 0x1 ;  /* 0x000000bd02107211 */ /* 0x040fe200078208ff */
[----:B------:R0:W-:Y:S01]  /*3b70*/  STL.64 [R1+0x38], R22 ;  /* 0x0000381601007387 */ /* 0x0001e20000100a00 */
[----:B------:R-:W-:Y:S01]  /*3b80*/  USGXT.U32 UR38, UR9, 0xe ;  /* 0x0000000e0926789a */ /* 0x000fe20008000000 */
[C---:B------:R-:W-:Y:S01]  /*3b90*/  IMAD R155, R209.reuse, 0x36, RZ ;  /* 0x00000036d19b7824 */ /* 0x040fe200078e02ff */
[----:B------:R-:W-:Y:S01]  /*3ba0*/  LEA.HI.X.SX32 R17, R2, R21, 0x1, P1 ;  /* 0x0000001502117211 */ /* 0x000fe200008f0eff */
[----:B------:R1:W-:Y:S01]  /*3bb0*/  STL.64 [R1+0x30], R12 ;  /* 0x0000300c01007387 */ /* 0x0003e20000100a00 */
[----:B------:R-:W-:Y:S01]  /*3bc0*/  UIADD3 UR34, UP1, UR38, 0x2, URZ ;  /* 0x0000000226227890 */ /* 0x000fe2000ff3e03f */
[C---:B------:R-:W-:Y:S01]  /*3bd0*/  IMAD R83, R209.reuse, 0x38, RZ ;  /* 0x00000038d1537824 */ /* 0x040fe200078e02ff */
[----:B------:R-:W-:Y:S01]  /*3be0*/  UMOV UR8, URZ ;  /* 0x0000003f00087c82 */ /* 0x000fe20008000000 */
[C---:B------:R-:W-:Y:S01]  /*3bf0*/  IMAD R81, R209.reuse, 0x3a, RZ ;  /* 0x0000003ad1517824 */ /* 0x040fe200078e02ff */
[----:B------:R-:W-:Y:S01]  /*3c00*/  UIADD3.X UR35, UR8, 0x40000040, URZ, UP1, !UPT ;  /* 0x4000004008237890 */ /* 0x000fe20008ffe43f */
[----:B------:R-:W-:Y:S01]  /*3c10*/  IMAD R20, R209, 0x1d, RZ ;  /* 0x0000001dd1147824 */ /* 0x000fe200078e02ff */
[----:B------:R-:W-:Y:S01]  /*3c20*/  UIADD3.64 UR8, UR38, -UR10, URZ ;  /* 0x8000000a26087297 */ /* 0x000fe2000fffe03f */
[----:B0-----:R-:W-:Y:S01]  /*3c30*/  LEA R22, P0, R19, R189, 0x1 ;  /* 0x000000bd13167211 */ /* 0x001fe200078008ff */
[----:B------:R-:W-:Y:S01]  /*3c40*/  UIADD3.64 UR10, UR32, 0x380, URZ ;  /* 0x00000380200a7897 */ /* 0x000fe2000fffe03f */
[----:B------:R-:W-:Y:S01]  /*3c50*/  IMAD R77, R209, 0x3c, RZ ;  /* 0x0000003cd14d7824 */ /* 0x000fe200078e02ff */
[----:B------:R-:W-:Y:S01]  /*3c60*/  UIADD3.64 UR10, UR32, 0x480, URZ ;  /* 0x00000480200a7897 */ /* 0x000fe2000fffe03f */
[----:B-1----:R-:W-:Y:S01]  /*3c70*/  IMAD R12, R25, 0x4, R11 ;  /* 0x00000004190c7824 */ /* 0x002fe200078e020b */
[----:B------:R-:W-:Y:S01]  /*3c80*/  LEA.HI.X.SX32 R23, R19, R21, 0x1, P0 ;  /* 0x0000001513177211 */ /* 0x000fe200000f0eff */
[----:B------:R-:W-:Y:S01]  /*3c90*/  IMAD R78, R209, 0xf, RZ ;  /* 0x0000000fd14e7824 */ /* 0x000fe200078e02ff */
[----:B------:R-:W-:Y:S01]  /*3ca0*/  LEA R18, P0, R3, R189, 0x1 ;  /* 0x000000bd03127211 */ /* 0x000fe200078008ff */
[----:B------:R-:W-:Y:S01]  /*3cb0*/  IMAD R84, R209, 0x1f, RZ ;  /* 0x0000001fd1547824 */ /* 0x000fe200078e02ff */
[----:B------:R-:W-:Y:S01]  /*3cc0*/  LEA R0, R25, R12, 0x2 ;  /* 0x0000000c19007211 */ /* 0x000fe200078e10ff */
[----:B------:R0:W-:Y:S01]  /*3cd0*/  STL.64 [R1+0x28], R22 ;  /* 0x0000281601007387 */ /* 0x0001e20000100a00 */
[----:B------:R-:W-:Y:S01]  /*3ce0*/  LEA.HI.X.SX32 R19, R3, R21, 0x1, P0 ;  /* 0x0000001503137211 */ /* 0x000fe200000f0eff */
[----:B------:R-:W-:Y:S01]  /*3cf0*/  IMAD.SHL.U32 R152, R209, 0x8, RZ ;  /* 0x00000008d1987824 */ /* 0x000fe200078e00ff */
[----:B------:R-:W-:Y:S01]  /*3d00*/  LEA R2, R25, R0, 0x2 ;  /* 0x0000000019027211 */ /* 0x000fe200078e10ff */
[----:B------:R1:W-:Y:S01]  /*3d10*/  STL.64 [R1+0x20], R16 ;  /* 0x0000201001007387 */ /* 0x0003e20000100a00 */
[C---:B------:R-:W-:Y:S01]  /*3d20*/  LEA R250, P0, R8.reuse, R189, 0x1 ;  /* 0x000000bd08fa7211 */ /* 0x040fe200078008ff */
[----:B------:R-:W-:Y:S01]  /*3d30*/  UMOV UR42, UR38 ;  /* 0x00000026002a7c82 */ /* 0x000fe20008000000 */
[----:B------:R-:W-:Y:S01]  /*3d40*/  SHF.L.U32 R13, R209, 0x1, RZ ;  /* 0x00000001d10d7819 */ /* 0x000fe200000006ff */
[----:B------:R-:W-:Y:S01]  /*3d50*/  IMAD R3, R25, 0x4, R2 ;  /* 0x0000000419037824 */ /* 0x000fe200078e0202 */
[----:B------:R2:W-:Y:S01]  /*3d60*/  STL.64 [R1+0x18], R14 ;  /* 0x0000180e01007387 */ /* 0x0005e20000100a00 */
[----:B------:R-:W-:-:S02]  /*3d70*/  LEA.HI.X.SX32 R251, R8, R21, 0x1, P0 ;  /* 0x0000001508fb7211 */ /* 0x000fc400000f0eff */
[----:B------:R-:W-:Y:S02]  /*3d80*/  CS2R R120, SRZ ;  /* 0x0000000000787805 */ /* 0x000fe4000001ff00 */
[-C--:B------:R-:W-:Y:S01]  /*3d90*/  LEA R236, P0, R11, R189.reuse, 0x1 ;  /* 0x000000bd0bec7211 */ /* 0x080fe200078008ff */
[----:B------:R3:W-:Y:S01]  /*3da0*/  STL.64 [R1+0x10], R18 ;  /* 0x0000101201007387 */ /* 0x0007e20000100a00 */
[C---:B0-----:R-:W-:Y:S01]  /*3db0*/  IMAD R22, R209.reuse, 0x19, RZ ;  /* 0x00000019d1167824 */ /* 0x041fe200078e02ff */
[----:B------:R-:W-:Y:S02]  /*3dc0*/  CS2R R122, SRZ ;  /* 0x00000000007a7805 */ /* 0x000fe4000001ff00 */
[C---:B-1----:R-:W-:Y:S01]  /*3dd0*/  LEA R16, P1, R4.reuse, R189, 0x1 ;  /* 0x000000bd04107211 */ /* 0x042fe200078208ff */
[----:B------:R-:W-:Y:S01]  /*3de0*/  IMAD R23, R209, 0x3e, RZ ;  /* 0x0000003ed1177824 */ /* 0x000fe200078e02ff */
[-C--:B------:R-:W-:Y:S01]  /*3df0*/  LEA.HI.X.SX32 R237, R11, R21.reuse, 0x1, P0 ;  /* 0x000000150bed7211 */ /* 0x080fe200000f0eff */
[----:B------:R-:W-:Y:S01]  /*3e00*/  IMAD R11, R209, 0x7, RZ ;  /* 0x00000007d10b7824 */ /* 0x000fe200078e02ff */
[----:B------:R-:W-:-:S02]  /*3e10*/  LEA.HI.X.SX32 R17, R4, R21, 0x1, P1 ;  /* 0x0000001504117211 */ /* 0x000fc400008f0eff */
[----:B------:R-:W-:Y:S02]  /*3e20*/  CS2R R124, SRZ ;  /* 0x00000000007c7805 */ /* 0x000fe4000001ff00 */
[----:B--2---:R-:W-:Y:S02]  /*3e30*/  LEA R14, P2, R5, R189, 0x1 ;  /* 0x000000bd050e7211 */ /* 0x004fe400078408ff */
[----:B------:R-:W-:Y:S02]  /*3e40*/  CS2R R126, SRZ ;  /* 0x00000000007e7805 */ /* 0x000fe4000001ff00 */
[----:B------:R-:W-:Y:S01]  /*3e50*/  LEA R4, R25, R3, 0x2 ;  /* 0x0000000319047211 */ /* 0x000fe200078e10ff */
[----:B------:R-:W-:Y:S01]  /*3e60*/  STL.64 [R1+0x8], R16 ;  /* 0x0000081001007387 */ /* 0x000fe20000100a00 */
[----:B------:R-:W-:Y:S01]  /*3e70*/  LEA.HI.X.SX32 R15, R5, R21, 0x1, P2 ;  /* 0x00000015050f7211 */ /* 0x000fe200010f0eff */
[----:B---3--:R-:W-:Y:S01]  /*3e80*/  IMAD.MOV.U32 R19, RZ, RZ, 0x3f800000 ;  /* 0x3f800000ff137424 */ /* 0x008fe200078e00ff */
[----:B------:R-:W-:-:S02]  /*3e90*/  LEA R240, P2, R10, R189, 0x1 ;  /* 0x000000bd0af07211 */ /* 0x000fc400078408ff */
[----:B------:R-:W-:Y:S02]  /*3ea0*/  CS2R R128, SRZ ;  /* 0x0000000000807805 */ /* 0x000fe4000001ff00 */
[----:B------:R-:W-:Y:S01]  /*3eb0*/  LEA R5, R25, R4, 0x2 ;  /* 0x0000000419057211 */ /* 0x000fe200078e10ff */
[----:B------:R0:W-:Y:S01]  /*3ec0*/  STL.64 [R1], R14 ;  /* 0x0000000e01007387 */ /* 0x0001e20000100a00 */
[----:B------:R-:W-:Y:S01]  /*3ed0*/  LEA.HI.X.SX32 R241, R10, R21, 0x1, P2 ;  /* 0x000000150af17211 */ /* 0x000fe200010f0eff */
[----:B------:R-:W-:Y:S01]  /*3ee0*/  IMAD R10, R209, 0x1b, RZ ;  /* 0x0000001bd10a7824 */ /* 0x000fe200078e02ff */
[CC--:B------:R-:W-:Y:S01]  /*3ef0*/  LEA R228, P2, R0.reuse, R189.reuse, 0x1 ;  /* 0x000000bd00e47211 */ /* 0x0c0fe200078408ff */
[----:B------:R-:W-:Y:S01]  /*3f00*/  IMAD R8, R25, 0x4, R5 ;  /* 0x0000000419087824 */ /* 0x000fe200078e0205 */
[----:B------:R-:W-:Y:S01]  /*3f10*/  LEA R244, P1, R9, R189, 0x1 ;  /* 0x000000bd09f47211 */ /* 0x000fe200078208ff */
[----:B------:R1:W-:Y:S01]  /*3f20*/  STL.64 [R1+0xf0], R216 ;  /* 0x0000f0d801007387 */ /* 0x0003e20000100a00 */
[----:B------:R-:W-:-:S02]  /*3f30*/  LEA.HI.X.SX32 R229, R0, R21, 0x1, P2 ;  /* 0x0000001500e57211 */ /* 0x000fc400010f0eff */
[----:B------:R-:W-:Y:S02]  /*3f40*/  CS2R R130, SRZ ;  /* 0x0000000000827805 */ /* 0x000fe4000001ff00 */
[----:B------:R-:W-:Y:S02]  /*3f50*/  LEA R0, R25, R8, 0x2 ;  /* 0x0000000819007211 */ /* 0x000fe400078e10ff */
[----:B------:R-:W-:Y:S02]  /*3f60*/  CS2R R132, SRZ ;  /* 0x0000000000847805 */ /* 0x000fe4000001ff00 */
[----:B------:R-:W-:Y:S01]  /*3f70*/  LEA.HI.X.SX32 R245, R9, R21, 0x1, P1 ;  /* 0x0000001509f57211 */ /* 0x000fe200008f0eff */
[----:B0-----:R-:W-:Y:S01]  /*3f80*/  IMAD R14, R209, 0x1a, RZ ;  /* 0x0000001ad10e7824 */ /* 0x001fe200078e02ff */
[-C--:B------:R-:W-:Y:S01]  /*3f90*/  LEA R232, P1, R12, R189.reuse, 0x1 ;  /* 0x000000bd0ce87211 */ /* 0x080fe200078208ff */
[----:B------:R-:W-:Y:S01]  /*3fa0*/  IMAD.MOV.U32 R15, RZ, RZ, -0x800000 ;  /* 0xff800000ff0f7424 */ /* 0x000fe200078e00ff */
[----:B------:R-:W-:-:S02]  /*3fb0*/  LEA R224, P0, R2, R189, 0x1 ;  /* 0x000000bd02e07211 */ /* 0x000fc400078008ff */
[----:B------:R-:W-:Y:S02]  /*3fc0*/  CS2R R134, SRZ ;  /* 0x0000000000867805 */ /* 0x000fe4000001ff00 */
[----:B------:R-:W-:Y:S02]  /*3fd0*/  LEA R9, R25, R0, 0x2 ;  /* 0x0000000019097211 */ /* 0x000fe400078e10ff */
[----:B------:R-:W-:Y:S02]  /*3fe0*/  CS2R R136, SRZ ;  /* 0x0000000000887805 */ /* 0x000fe4000001ff00 */
[----:B------:R-:W-:Y:S01]  /*3ff0*/  LEA.HI.X.SX32 R233, R12, R21, 0x1, P1 ;  /* 0x000000150ce97211 */ /* 0x000fe200008f0eff */
[----:B------:R-:W-:Y:S01]  /*4000*/  IMAD R12, R209, 0x1e, RZ ;  /* 0x0000001ed10c7824 */ /* 0x000fe200078e02ff */
[----:B------:R-:W-:Y:S02]  /*4010*/  LEA R202, P2, R4, R189, 0x1 ;  /* 0x000000bd04ca7211 */ /* 0x000fe400078408ff */
[----:B------:R-:W-:-:S02]  /*4020*/  CS2R R138, SRZ ;  /* 0x00000000008a7805 */ /* 0x000fc4000001ff00 */
[----:B------:R-:W-:Y:S01]  /*4030*/  LEA.HI.X.SX32 R225, R2, R21, 0x1, P0 ;  /* 0x0000001502e17211 */ /* 0x000fe200000f0eff */
[----:B------:R-:W-:Y:S01]  /*4040*/  IMAD R2, R25, 0x4, R9 ;  /* 0x0000000419027824 */ /* 0x000fe200078e0209 */
[C---:B------:R-:W-:Y:S02]  /*4050*/  LEA R204, P1, R3.reuse, R189, 0x1 ;  /* 0x000000bd03cc7211 */ /* 0x040fe400078208ff */
[----:B------:R-:W-:Y:S02]  /*4060*/  CS2R R140, SRZ ;  /* 0x00000000008c7805 */ /* 0x000fe4000001ff00 */
[-C--:B------:R-:W-:Y:S01]  /*4070*/  LEA.HI.X.SX32 R203, R4, R21.reuse, 0x1, P2 ;  /* 0x0000001504cb7211 */ /* 0x080fe200010f0eff */
[----:B------:R-:W-:Y:S01]  /*4080*/  IMAD.MOV.U32 R4, RZ, RZ, -0x800000 ;  /* 0xff800000ff047424 */ /* 0x000fe200078e00ff */
[----:B------:R-:W-:Y:S02]  /*4090*/  LEA.HI.X.SX32 R205, R3, R21, 0x1, P1 ;  /* 0x0000001503cd7211 */ /* 0x000fe400008f0eff */
[----:B------:R-:W-:-:S02]  /*40a0*/  CS2R R142, SRZ ;  /* 0x00000000008e7805 */ /* 0x000fc4000001ff00 */
[-C--:B------:R-:W-:Y:S02]  /*40b0*/  LEA R196, P2, R0, R189.reuse, 0x1 ;  /* 0x000000bd00c47211 */ /* 0x080fe400078408ff */
[----:B------:R-:W-:Y:S02]  /*40c0*/  CS2R R144, SRZ ;  /* 0x0000000000907805 */ /* 0x000fe4000001ff00 */
[----:B------:R-:W-:Y:S02]  /*40d0*/  LEA R3, R25, R2, 0x2 ;  /* 0x0000000219037211 */ /* 0x000fe400078e10ff */
[----:B------:R-:W-:Y:S02]  /*40e0*/  CS2R R146, SRZ ;  /* 0x0000000000927805 */ /* 0x000fe4000001ff00 */
[----:B------:R-:W-:Y:S02]  /*40f0*/  LEA R198, P1, R8, R189, 0x1 ;  /* 0x000000bd08c67211 */ /* 0x000fe400078208ff */
[----:B------:R-:W-:-:S02]  /*4100*/  CS2R R148, SRZ ;  /* 0x0000000000947805 */ /* 0x000fc4000001ff00 */
[----:B------:R-:W-:Y:S02]  /*4110*/  LEA.HI.X.SX32 R197, R0, R21, 0x1, P2 ;  /* 0x0000001500c57211 */ /* 0x000fe400010f0eff */
[----:B------:R-:W-:Y:S02]  /*4120*/  CS2R R150, SRZ ;  /* 0x0000000000967805 */ /* 0x000fe4000001ff00 */
[----:B------:R-:W-:Y:S02]  /*4130*/  LEA R0, R25, R3, 0x2 ;  /* 0x0000000319007211 */ /* 0x000fe400078e10ff */
[----:B------:R-:W-:Y:S02]  /*4140*/  CS2R R24, SRZ ;  /* 0x0000000000187805 */ /* 0x000fe4000001ff00 */
[----:B------:R-:W-:Y:S02]  /*4150*/  LEA R200, P0, R5, R189, 0x1 ;  /* 0x000000bd05c87211 */ /* 0x000fe400078008ff */
[----:B------:R-:W-:-:S02]  /*4160*/  CS2R R26, SRZ ;  /* 0x00000000001a7805 */ /* 0x000fc4000001ff00 */
[----:B------:R-:W-:Y:S01]  /*4170*/  LEA.HI.X.SX32 R199, R8, R21, 0x1, P1 ;  /* 0x0000001508c77211 */ /* 0x000fe200008f0eff */
[----:B------:R-:W-:Y:S01]  /*4180*/  IMAD R8, R209, 0xe, RZ ;  /* 0x0000000ed1087824 */ /* 0x000fe200078e02ff */
[-C--:B------:R-:W-:Y:S02]  /*4190*/  LEA R192, P1, R2, R189.reuse, 0x1 ;  /* 0x000000bd02c07211 */ /* 0x080fe400078208ff */
[----:B------:R-:W-:Y:S02]  /*41a0*/  CS2R R28, SRZ ;  /* 0x00000000001c7805 */ /* 0x000fe4000001ff00 */
[----:B------:R-:W-:Y:S02]  /*41b0*/  LEA R188, P3, R0, R189, 0x1 ;  /* 0x000000bd00bc7211 */ /* 0x000fe400078608ff */
[----:B------:R-:W-:Y:S02]  /*41c0*/  CS2R R30, SRZ ;  /* 0x00000000001e7805 */ /* 0x000fe4000001ff00 */
[----:B------:R-:W-:-:S02]  /*41d0*/  LEA.HI.X.SX32 R201, R5, R21, 0x1, P0 ;  /* 0x0000001505c97211 */ /* 0x000fc400000f0eff */
[----:B------:R-:W-:Y:S02]  /*41e0*/  CS2R R32, SRZ ;  /* 0x0000000000207805 */ /* 0x000fe4000001ff00 */
[-C--:B------:R-:W-:Y:S02]  /*41f0*/  LEA R194, P0, R9, R189.reuse, 0x1 ;  /* 0x000000bd09c27211 */ /* 0x080fe400078008ff */
[----:B------:R-:W-:Y:S02]  /*4200*/  CS2R R34, SRZ ;  /* 0x0000000000227805 */ /* 0x000fe4000001ff00 */
[----:B------:R-:W-:Y:S02]  /*4210*/  LEA R190, P2, R3, R189, 0x1 ;  /* 0x000000bd03be7211 */ /* 0x000fe400078408ff */
[----:B------:R-:W-:Y:S02]  /*4220*/  CS2R R36, SRZ ;  /* 0x0000000000247805 */ /* 0x000fe4000001ff00 */
[----:B------:R-:W-:-:S02]  /*4230*/  LEA.HI.X.SX32 R193, R2, R21, 0x1, P1 ;  /* 0x0000001502c17211 */ /* 0x000fc400008f0eff */
[----:B------:R-:W-:Y:S02]  /*4240*/  CS2R R38, SRZ ;  /* 0x0000000000267805 */ /* 0x000fe4000001ff00 */
[----:B------:R-:W-:Y:S02]  /*4250*/  LEA.HI.X.SX32 R189, R0, R21, 0x1, P3 ;  /* 0x0000001500bd7211 */ /* 0x000fe400018f0eff */
[----:B------:R-:W-:Y:S02]  /*4260*/  CS2R R40, SRZ ;  /* 0x0000000000287805 */ /* 0x000fe4000001ff00 */
[-C--:B------:R-:W-:Y:S02]  /*4270*/  IADD3 R212, P1, R165, R206.reuse, RZ ;  /* 0x000000cea5d47210 */ /* 0x080fe40007f3e0ff */
[----:B------:R-:W-:Y:S02]  /*4280*/  CS2R R42, SRZ ;  /* 0x00000000002a7805 */ /* 0x000fe4000001ff00 */
[----:B------:R-:W-:-:S02]  /*4290*/  IADD3 R184, P3, R177, R206, RZ ;  /* 0x000000ceb1b87210 */ /* 0x000fc40007f7e0ff */
[----:B------:R-:W-:Y:S02]  /*42a0*/  CS2R R44, SRZ ;  /* 0x00000000002c7805 */ /* 0x000fe4000001ff00 */
[-C--:B------:R-:W-:Y:S02]  /*42b0*/  LEA.HI.X.SX32 R213, R167, R207.reuse, 0x1, P1 ;  /* 0x000000cfa7d57211 */ /* 0x080fe400008f0eff */
[----:B------:R-:W-:Y:S02]  /*42c0*/  CS2R R46, SRZ ;  /* 0x00000000002e7805 */ /* 0x000fe4000001ff00 */
[----:B------:R-:W-:Y:S02]  /*42d0*/  LEA.HI.X.SX32 R185, R165, R207, 0x1, P3 ;  /* 0x000000cfa5b97211 */ /* 0x000fe400018f0eff */
[----:B------:R-:W-:Y:S02]  /*42e0*/  CS2R R48, SRZ ;  /* 0x0000000000307805 */ /* 0x000fe4000001ff00 */
[-C--:B------:R-:W-:Y:S01]  /*42f0*/  LEA.HI.X.SX32 R191, R3, R21.reuse, 0x1, P2 ;  /* 0x0000001503bf7211 */ /* 0x080fe200010f0eff */
[----:B------:R0:W-:Y:S01]  /*4300*/  STL.64 [R1+0x130], R212 ;  /* 0x000130d401007387 */ /* 0x0001e20000100a00 */
[----:B------:R-:W-:Y:S01]  /*4310*/  LEA.HI.X.SX32 R195, R9, R21, 0x1, P0 ;  /* 0x0000001509c37211 */ /* 0x000fe200000f0eff */
[----:B------:R-:W-:Y:S01]  /*4320*/  IMAD R21, R209, 0xd, RZ ;  /* 0x0000000dd1157824 */ /* 0x000fe200078e02ff */
[-C--:B------:R-:W-:Y:S01]  /*4330*/  IADD3 R186, P2, R181, R206.reuse, RZ ;  /* 0x000000ceb5ba7210 */ /* 0x080fe20007f5e0ff */
[----:B------:R2:W-:Y:S01]  /*4340*/  STL.64 [R1+0xe8], R184 ;  /* 0x0000e8b801007387 */ /* 0x0005e20000100a00 */
[-C--:B------:R-:W-:Y:S01]  /*4350*/  IADD3 R210, P0, R183, R206.reuse, RZ ;  /* 0x000000ceb7d27210 */ /* 0x080fe20007f1e0ff */
[----:B------:R-:W-:Y:S01]  /*4360*/  IMAD R9, R209, 0x1c, RZ ;  /* 0x0000001cd1097824 */ /* 0x000fe200078e02ff */
[----:B-1----:R-:W-:Y:S01]  /*4370*/  IADD3 R216, P5, R171, R206, RZ ;  /* 0x000000ceabd87210 */ /* 0x002fe20007fbe0ff */
[----:B------:R1:W-:Y:S01]  /*4380*/  STL.64 [R1+0xe0], R214 ;  /* 0x0000e0d601007387 */ /* 0x0003e20000100a00 */
[-C--:B------:R-:W-:Y:S01]  /*4390*/  LEA.HI.X.SX32 R187, R156, R207.reuse, 0x1, P2 ;  /* 0x000000cf9cbb7211 */ /* 0x080fe200010f0eff */
[----:B------:R-:W-:Y:S01]  /*43a0*/  IMAD.MOV.U32 R3, RZ, RZ, RZ ;  /* 0x000000ffff037224 */ /* 0x000fe200078e00ff */
[----:B------:R-:W-:-:S02]  /*43b0*/  LEA.HI.X.SX32 R211, R154, R207, 0x1, P0 ;  /* 0x000000cf9ad37211 */ /* 0x000fc400000f0eff */
[----:B------:R-:W-:Y:S02]  /*43c0*/  CS2R R50, SRZ ;  /* 0x0000000000327805 */ /* 0x000fe4000001ff00 */
[-C--:B0-----:R-:W-:Y:S02]  /*43d0*/  IADD3 R212, P1, R159, R206.reuse, RZ ;  /* 0x000000ce9fd47210 */ /* 0x081fe40007f3e0ff */
[----:B------:R-:W-:Y:S02]  /*43e0*/  CS2R R52, SRZ ;  /* 0x0000000000347805 */ /* 0x000fe4000001ff00 */
[----:B------:R-:W-:Y:S02]  /*43f0*/  LEA.HI.X.SX32 R217, R85, R207, 0x1, P5 ;  /* 0x000000cf55d97211 */ /* 0x000fe400028f0eff */
[----:B------:R-:W-:Y:S02]  /*4400*/  CS2R R54, SRZ ;  /* 0x0000000000367805 */ /* 0x000fe4000001ff00 */
[----:B--2---:R-:W-:-:S02]  /*4410*/  IADD3 R184, P3, R156, R206, RZ ;  /* 0x000000ce9cb87210 */ /* 0x004fc40007f7e0ff */
[----:B------:R-:W-:Y:S02]  /*4420*/  CS2R R56, SRZ ;  /* 0x0000000000387805 */ /* 0x000fe4000001ff00 */
[-C--:B------:R-:W-:Y:S02]  /*4430*/  LEA.HI.X.SX32 R213, R160, R207.reuse, 0x1, P1 ;  /* 0x000000cfa0d57211 */ /* 0x080fe400008f0eff */
[----:B------:R-:W-:Y:S02]  /*4440*/  CS2R R58, SRZ ;  /* 0x00000000003a7805 */ /* 0x000fe4000001ff00 */
[----:B------:R-:W-:Y:S02]  /*4450*/  LEA.HI.X.SX32 R185, R159, R207, 0x1, P3 ;  /* 0x000000cf9fb97211 */ /* 0x000fe400018f0eff */
[----:B------:R-:W-:Y:S02]  /*4460*/  CS2R R60, SRZ ;  /* 0x00000000003c7805 */ /* 0x000fe4000001ff00 */
[----:B-1----:R-:W-:Y:S01]  /*4470*/  IADD3 R214, P4, R163, R206, RZ ;  /* 0x000000cea3d67210 */ /* 0x002fe20007f9e0ff */
[----:B------:R0:W-:Y:S01]  /*4480*/  STL.64 [R1+0x150], R212 ;  /* 0x000150d401007387 */ /* 0x0001e20000100a00 */
[----:B------:R-:W-:-:S02]  /*4490*/  MOV R16, 0x3f800000 ;  /* 0x3f80000000107802 */ /* 0x000fc40000000f00 */
[----:B------:R-:W-:Y:S02]  /*44a0*/  CS2R R62, SRZ ;  /* 0x00000000003e7805 */ /* 0x000fe4000001ff00 */
[----:B------:R-:W-:Y:S01]  /*44b0*/  LEA.HI.X.SX32 R215, R76, R207, 0x1, P4 ;  /* 0x000000cf4cd77211 */ /* 0x000fe200020f0eff */
[----:B------:R1:W-:Y:S01]  /*44c0*/  STL.64 [R1+0x128], R184 ;  /* 0x000128b801007387 */ /* 0x0003e20000100a00 */
[----:B------:R-:W-:Y:S02]  /*44d0*/  MOV R5, RZ ;  /* 0x000000ff00057202 */ /* 0x000fe40000000f00 */
[----:B------:R-:W-:Y:S02]  /*44e0*/  CS2R R64, SRZ ;  /* 0x0000000000407805 */ /* 0x000fe4000001ff00 */
[----:B------:R-:W-:Y:S01]  /*44f0*/  MOV R17, 0x3f800000 ;  /* 0x3f80000000117802 */ /* 0x000fe20000000f00 */
[----:B------:R2:W-:Y:S01]  /*4500*/  STL.64 [R1+0xd8], R186 ;  /* 0x0000d8ba01007387 */ /* 0x0005e20000100a00 */
[----:B------:R-:W-:-:S02]  /*4510*/  MOV R18, 0x3f800000 ;  /* 0x3f80000000127802 */ /* 0x000fc40000000f00 */
[----:B------:R-:W-:Y:S02]  /*4520*/  CS2R R66, SRZ ;  /* 0x0000000000427805 */ /* 0x000fe4000001ff00 */
[----:B------:R-:W-:Y:S01]  /*4530*/  MOV R0, 0xff800000 ;  /* 0xff80000000007802 */ /* 0x000fe20000000f00 */
[----:B------:R3:W-:Y:S01]  /*4540*/  STL.64 [R1+0xd0], R210 ;  /* 0x0000d0d201007387 */ /* 0x0007e20000100a00 */
[----:B0-----:R-:W-:Y:S02]  /*4550*/  IADD3 R212, P1, R161, R206, RZ ;  /* 0x000000cea1d47210 */ /* 0x001fe40007f3e0ff */
[----:B------:R-:W-:Y:S02]  /*4560*/  CS2R R68, SRZ ;  /* 0x0000000000447805 */ /* 0x000fe4000001ff00 */
[----:B------:R-:W-:Y:S02]  /*4570*/  MOV R2, 0xff800000 ;  /* 0xff80000000027802 */ /* 0x000fe40000000f00 */
[----:B------:R-:W-:-:S02]  /*4580*/  CS2R R70, SRZ ;  /* 0x0000000000467805 */ /* 0x000fc4000001ff00 */
[-C--:B-1----:R-:W-:Y:S02]  /*4590*/  IADD3 R184, P3, R87, R206.reuse, RZ ;  /* 0x000000ce57b87210 */ /* 0x082fe40007f7e0ff */
[----:B------:R-:W-:Y:S02]  /*45a0*/  CS2R R72, SRZ ;  /* 0x0000000000487805 */ /* 0x000fe4000001ff00 */
[-C--:B------:R-:W-:Y:S02]  /*45b0*/  LEA.HI.X.SX32 R213, R22, R207.reuse, 0x1, P1 ;  /* 0x000000cf16d57211 */ /* 0x080fe400008f0eff */
[----:B------:R-:W-:Y:S02]  /*45c0*/  CS2R R74, SRZ ;  /* 0x00000000004a7805 */ /* 0x000fe4000001ff00 */
[-C--:B------:R-:W-:Y:S01]  /*45d0*/  LEA.HI.X.SX32 R185, R153, R207.reuse, 0x1, P3 ;  /* 0x000000cf99b97211 */ /* 0x080fe200018f0eff */
[----:B------:R-:W-:Y:S01]  /*45e0*/  UMOV UR60, URZ ;  /* 0x0000003f003c7c82 */ /* 0x000fe20008000000 */
[-C--:B--2---:R-:W-:Y:S01]  /*45f0*/  IADD3 R186, P2, R157, R206.reuse, RZ ;  /* 0x000000ce9dba7210 */ /* 0x084fe20007f5e0ff */
[----:B------:R-:W-:Y:S01]  /*4600*/  UIADD3.64 UR28, UR32, 0x80, URZ ;  /* 0x00000080201c7897 */ /* 0x000fe2000fffe03f */
[----:B---3--:R-:W-:Y:S01]  /*4610*/  IADD3 R210, P0, R155, R206, RZ ;  /* 0x000000ce9bd27210 */ /* 0x008fe20007f1e0ff */
[----:B------:R0:W-:Y:S01]  /*4620*/  STL.64 [R1+0x120], R184 ;  /* 0x000120b801007387 */ /* 0x0001e20000100a00 */
[-C--:B------:R-:W-:Y:S01]  /*4630*/  LEA.HI.X.SX32 R187, R14, R207.reuse, 0x1, P2 ;  /* 0x000000cf0ebb7211 */ /* 0x080fe200010f0eff */
[----:B------:R-:W-:Y:S01]  /*4640*/  UIADD3.64 UR24, UR32, 0x100, URZ ;  /* 0x0000010020187897 */ /* 0x000fe2000fffe03f */
[----:B------:R-:W-:Y:S01]  /*4650*/  LEA.HI.X.SX32 R211, R10, R207, 0x1, P0 ;  /* 0x000000cf0ad37211 */ /* 0x000fe200000f0eff */
[----:B------:R1:W-:Y:S01]  /*4660*/  STL.64 [R1+0xc8], R218 ;  /* 0x0000c8da01007387 */ /* 0x0003e20000100a00 */
[----:B------:R-:W-:-:S02]  /*4670*/  UIADD3.64 UR20, UR32, 0x180, URZ ;  /* 0x0000018020147897 */ /* 0x000fc4000fffe03f */
[----:B------:R-:W-:Y:S01]  /*4680*/  UIADD3.64 UR16, UR32, 0x200, URZ ;  /* 0x0000020020107897 */ /* 0x000fe2000fffe03f */
[----:B------:R2:W-:Y:S01]  /*4690*/  STL.64 [R1+0xc0], R216 ;  /* 0x0000c0d801007387 */ /* 0x0005e20000100a00 */
[----:B------:R-:W-:Y:S02]  /*46a0*/  UIADD3.64 UR12, UR32, 0x280, URZ ;  /* 0x00000280200c7897 */ /* 0x000fe4000fffe03f */
[----:B------:R-:W-:Y:S01]  /*46b0*/  UIADD3.64 UR40, UR32, 0x500, URZ ;  /* 0x0000050020287897 */ /* 0x000fe2000fffe03f */
[-C--:B0-----:R-:W-:Y:S01]  /*46c0*/  IADD3 R184, P3, R80, R206.reuse, RZ ;  /* 0x000000ce50b87210 */ /* 0x081fe20007f7e0ff */
[----:B------:R-:W-:Y:S02]  /*46d0*/  UIADD3.64 UR44, UR32, 0x580, URZ ;  /* 0x00000580202c7897 */ /* 0x000fe4000fffe03f */
[----:B------:R-:W-:Y:S01]  /*46e0*/  UIADD3.64 UR48, UR32, 0x600, URZ ;  /* 0x0000060020307897 */ /* 0x000fe2000fffe03f */
[CC--:B-1----:R-:W-:Y:S01]  /*46f0*/  IADD3 R218, P6, R79.reuse, R206.reuse, RZ ;  /* 0x000000ce4fda7210 */ /* 0x0c2fe20007fde0ff */
[----:B------:R-:W-:Y:S01]  /*4700*/  UIADD3.64 UR52, UR32, 0x680, URZ ;  /* 0x0000068020347897 */ /* 0x000fe2000fffe03f */
[-C--:B------:R-:W-:Y:S01]  /*4710*/  LEA.HI.X.SX32 R185, R82, R207.reuse, 0x1, P3 ;  /* 0x000000cf52b97211 */ /* 0x080fe200018f0eff */
[----:B------:R-:W-:Y:S01]  /*4720*/  UIADD3.64 UR56, UR32, 0x700, URZ ;  /* 0x0000070020387897 */ /* 0x000fe2000fffe03f */
[----:B--2---:R-:W-:Y:S01]  /*4730*/  IADD3 R216, P5, R76, R206, RZ ;  /* 0x000000ce4cd87210 */ /* 0x004fe20007fbe0ff */
[----:B------:R-:W-:Y:S01]  /*4740*/  UIADD3.64 UR30, UR34, 0x2, URZ ;  /* 0x00000002221e7897 */ /* 0x000fe2000fffe03f */
[-C--:B------:R-:W-:Y:S01]  /*4750*/  LEA.HI.X.SX32 R219, R80, R207.reuse, 0x1, P6 ;  /* 0x000000cf50db7211 */ /* 0x080fe200030f0eff */
[----:B------:R0:W-:Y:S01]  /*4760*/  STL.64 [R1+0x160], R184 ;  /* 0x000160b801007387 */ /* 0x0001e20000100a00 */
[----:B------:R-:W-:Y:S01]  /*4770*/  LEA.HI.X.SX32 R217, R79, R207, 0x1, P5 ;  /* 0x000000cf4fd97211 */ /* 0x000fe200028f0eff */
[----:B------:R-:W-:-:S02]  /*4780*/  UIADD3.64 UR26, UR34, 0x4, URZ ;  /* 0x00000004221a7897 */ /* 0x000fc4000fffe03f */
[----:B------:R1:W-:Y:S01]  /*4790*/  STL.64 [R1+0x148], R218 ;  /* 0x000148da01007387 */ /* 0x0003e20000100a00 */
[----:B------:R-:W-:Y:S02]  /*47a0*/  UIADD3.64 UR22, UR34, 0xfe, URZ ;  /* 0x000000fe22167897 */ /* 0x000fe4000fffe03f */
[----:B------:R-:W-:Y:S01]  /*47b0*/  UIADD3.64 UR18, UR34, 0x100, URZ ;  /* 0x0000010022127897 */ /* 0x000fe2000fffe03f */
[----:B------:R2:W-:Y:S01]  /*47c0*/  STL.64 [R1+0x118], R216 ;  /* 0x000118d801007387 */ /* 0x0005e20000100a00 */
[----:B------:R-:W-:Y:S01]  /*47d0*/  ULDC UR5, c[0x0][0x238] ;  /* 0x00008e0000057ab9 */ /* 0x000fe20000000800 */
[----:B------:R-:W-:Y:S02]  /*47e0*/  UMOV UR39, 0x40000040 ;  /* 0x4000004000277882 */ /* 0x000fe40000000000 */
[----:B------:R-:W-:Y:S01]  /*47f0*/  STL.64 [R1+0xb8], R214 ;  /* 0x0000b8d601007387 */ /* 0x000fe20000100a00 */
[-C--:B0-----:R-:W-:Y:S02]  /*4800*/  IADD3 R184, P3, R83, R206.reuse, RZ ;  /* 0x000000ce53b87210 */ /* 0x081fe40007f7e0ff */
[----:B------:R-:W-:Y:S01]  /*4810*/  CS2R R82, SRZ ;  /* 0x0000000000527805 */ /* 0x000fe2000001ff00 */
[----:B------:R0:W-:Y:S01]  /*4820*/  STL.64 [R1+0xb0], R212 ;  /* 0x0000b0d401007387 */ /* 0x0001e20000100a00 */
[----:B-1----:R-:W-:-:S02]  /*4830*/  IADD3 R218, P6, R81, R206, RZ ;  /* 0x000000ce51da7210 */ /* 0x002fc40007fde0ff */
[----:B------:R-:W-:Y:S02]  /*4840*/  CS2R R80, SRZ ;  /* 0x0000000000507805 */ /* 0x000fe4000001ff00 */
[-C--:B------:R-:W-:Y:S01]  /*4850*/  LEA.HI.X.SX32 R185, R9, R207.reuse, 0x1, P3 ;  /* 0x000000cf09b97211 */ /* 0x080fe200018f0eff */
[----:B------:R1:W-:Y:S01]  /*4860*/  STL.64 [R1+0xa8], R186 ;  /* 0x0000a8ba01007387 */ /* 0x0003e20000100a00 */
[-C--:B--2---:R-:W-:Y:S02]  /*4870*/  IADD3 R216, P5, R14, R206.reuse, RZ ;  /* 0x000000ce0ed87210 */ /* 0x084fe40007fbe0ff */
[-C--:B------:R-:W-:Y:S02]  /*4880*/  LEA.HI.X.SX32 R219, R20, R207.reuse, 0x1, P6 ;  /* 0x000000cf14db7211 */ /* 0x080fe400030f0eff */
[----:B------:R-:W-:Y:S02]  /*4890*/  LEA.HI.X.SX32 R217, R21, R207, 0x1, P5 ;  /* 0x000000cf15d97211 */ /* 0x000fe400028f0eff */
[----:B------:R-:W-:-:S02]  /*48a0*/  IADD3 R22, P5, R8, R206, RZ ;  /* 0x000000ce08167210 */ /* 0x000fc40007fbe0ff */
[-C--:B0-----:R-:W-:Y:S01]  /*48b0*/  IADD3 R212, P1, R23, R206.reuse, RZ ;  /* 0x000000ce17d47210 */ /* 0x081fe20007f3e0ff */
[----:B------:R0:W-:Y:S01]  /*48c0*/  STL.64 [R1+0x110], R216 ;  /* 0x000110d801007387 */ /* 0x0001e20000100a00 */
[-C--:B------:R-:W-:Y:S02]  /*48d0*/  LEA.HI.X.SX32 R23, R11, R207.reuse, 0x1, P5 ;  /* 0x000000cf0b177211 */ /* 0x080fe400028f0eff */
[-C--:B-1----:R-:W-:Y:S02]  /*48e0*/  IADD3 R186, P2, R9, R206.reuse, RZ ;  /* 0x000000ce09ba7210 */ /* 0x082fe40007f5e0ff */
[----:B------:R-:W-:Y:S02]  /*48f0*/  MOV R9, UR11 ;  /* 0x0000000b00097c02 */ /* 0x000fe40008000f00 */
[----:B------:R-:W-:Y:S01]  /*4900*/  LEA.HI.X.SX32 R187, R8, R207, 0x1, P2 ;  /* 0x000000cf08bb7211 */ /* 0x000fe200010f0eff */
[----:B------:R-:W-:Y:S01]  /*4910*/  IMAD.U32 R8, RZ, RZ, UR10 ;  /* 0x0000000aff087e24 */ /* 0x000fe2000f8e00ff */
[----:B------:R-:W-:-:S02]  /*4920*/  IADD3 R214, P4, R77, R206, RZ ;  /* 0x000000ce4dd67210 */ /* 0x000fc40007f9e0ff */
[----:B------:R-:W-:Y:S02]  /*4930*/  CS2R R76, SRZ ;  /* 0x00000000004c7805 */ /* 0x000fe4000001ff00 */
[----:B------:R-:W-:Y:S01]  /*4940*/  LEA R10, P6, R209, R206, 0x4 ;  /* 0x000000ced10a7211 */ /* 0x000fe200078c20ff */
[----:B0-----:R-:W-:Y:S01]  /*4950*/  IMAD.U32 R217, RZ, RZ, UR9 ;  /* 0x00000009ffd97e24 */ /* 0x001fe2000f8e00ff */
[----:B------:R-:W-:Y:S01]  /*4960*/  MOV R216, UR8 ;  /* 0x0000000800d87c02 */ /* 0x000fe20008000f00 */
[----:B------:R-:W-:Y:S01]  /*4970*/  UIADD3.64 UR8, UR32, 0x300, URZ ;  /* 0x0000030020087897 */ /* 0x000fe2000fffe03f */
[-C--:B------:R-:W-:Y:S01]  /*4980*/  LEA.HI.X.SX32 R215, R12, R207.reuse, 0x1, P4 ;  /* 0x000000cf0cd77211 */ /* 0x080fe200020f0eff */
[----:B------:R-:W-:Y:S01]  /*4990*/  UIADD3.64 UR10, UR34, 0x104, URZ ;  /* 0x00000104220a7897 */ /* 0x000fe2000fffe03f */
[-C--:B------:R-:W-:Y:S01]  /*49a0*/  LEA.HI.X.SX32 R213, R84, R207.reuse, 0x1, P1 ;  /* 0x000000cf54d57211 */ /* 0x080fe200008f0eff */
[----:B------:R0:W-:Y:S01]  /*49b0*/  STL.64 [R1+0x178], R216 ;  /* 0x000178d801007387 */ /* 0x0001e20000100a00 */
[----:B------:R-:W-:-:S02]  /*49c0*/  LEA.HI.X.SX32 R11, R152, R207, 0x1, P6 ;  /* 0x000000cf980b7211 */ /* 0x000fc400030f0eff */
[----:B------:R-:W-:Y:S01]  /*49d0*/  CS2R R84, SRZ ;  /* 0x0000000000547805 */ /* 0x000fe2000001ff00 */
[----:B------:R1:W-:Y:S04]  /*49e0*/  STL.64 [R1+0xa0], R210 ;  /* 0x0000a0d201007387 */ /* 0x0003e80000100a00 */
[----:B------:R2:W-:Y:S01]  /*49f0*/  STL.64 [R1+0x140], R22 ;  /* 0x0001401601007387 */ /* 0x0005e20000100a00 */
[----:B0-----:R-:W-:-:S03]  /*4a00*/  IADD3 R216, P0, R12, R206, RZ ;  /* 0x000000ce0cd87210 */ /* 0x001fc60007f1e0ff */
[----:B------:R0:W-:Y:S01]  /*4a10*/  STL.64 [R1+0x108], R186 ;  /* 0x000108ba01007387 */ /* 0x0001e20000100a00 */
[----:B-1----:R-:W-:-:S03]  /*4a20*/  LEA R210, P2, R209, R206, 0x2 ;  /* 0x000000ced1d27211 */ /* 0x002fc600078410ff */
[----:B------:R1:W-:Y:S01]  /*4a30*/  STL.64 [R1+0x98], R184 ;  /* 0x000098b801007387 */ /* 0x0003e20000100a00 */
[-C--:B------:R-:W-:Y:S02]  /*4a40*/  LEA.HI.X.SX32 R217, R78, R207.reuse, 0x1, P0 ;  /* 0x000000cf4ed97211 */ /* 0x080fe400000f0eff */
[----:B------:R-:W-:Y:S02]  /*4a50*/  CS2R R78, SRZ ;  /* 0x00000000004e7805 */ /* 0x000fe4000001ff00 */
[C---:B------:R-:W-:Y:S01]  /*4a60*/  LEA.HI.X.SX32 R211, R13.reuse, R207, 0x1, P2 ;  /* 0x000000cf0dd37211 */ /* 0x040fe200010f0eff */
[----:B------:R-:W-:Y:S01]  /*4a70*/  STL.64 [R1+0x90], R218 ;  /* 0x000090da01007387 */ /* 0x000fe20000100a00 */
[----:B--2---:R-:W-:-:S03]  /*4a80*/  IADD3 R22, P5, R13, R206, RZ ;  /* 0x000000ce0d167210 */ /* 0x004fc60007fbe0ff */
[----:B------:R2:W-:Y:S01]  /*4a90*/  STL.64 [R1+0x188], R8 ;  /* 0x0001880801007387 */ /* 0x0005e20000100a00 */
[CC--:B------:R-:W-:Y:S02]  /*4aa0*/  LEA.HI.X.SX32 R23, R209.reuse, R207.reuse, 0x1, P5 ;  /* 0x000000cfd1177211 */ /* 0x0c0fe400028f0eff */
[----:B0-----:R-:W-:Y:S01]  /*4ab0*/  MOV R186, UR14 ;  /* 0x0000000e00ba7c02 */ /* 0x001fe20008000f00 */
[----:B------:R-:W-:Y:S01]  /*4ac0*/  STL.64 [R1+0x100], R216 ;  /* 0x000100d801007387 */ /* 0x000fe20000100a00 */
[CC--:B-1----:R-:W-:Y:S02]  /*4ad0*/  LEA R184, P3, R209.reuse, R206.reuse, 0x3 ;  /* 0x000000ced1b87211 */ /* 0x0c2fe400078618ff */
[----:B------:R-:W-:Y:S01]  /*4ae0*/  MOV R187, UR15 ;  /* 0x0000000f00bb7c02 */ /* 0x000fe20008000f00 */
[----:B------:R-:W-:Y:S01]  /*4af0*/  STL.64 [R1+0x88], R214 ;  /* 0x000088d601007387 */ /* 0x000fe20000100a00 */
[-C--:B------:R-:W-:Y:S01]  /*4b00*/  LEA.HI.X.SX32 R185, R158, R207.reuse, 0x1, P3 ;  /* 0x000000cf9eb97211 */ /* 0x080fe200018f0eff */
[----:B------:R-:W-:Y:S01]  /*4b10*/  UIADD3.64 UR14, UR34, 0x102, URZ ;  /* 0x00000102220e7897 */ /* 0x000fe2000fffe03f */
[----:B--2---:R-:W-:Y:S01]  /*4b20*/  LEA R8, P0, R209, R206, 0x5 ;  /* 0x000000ced1087211 */ /* 0x004fe200078028ff */
[----:B------:R-:W-:Y:S03]  /*4b30*/  STL.64 [R1+0x80], R212 ;  /* 0x000080d401007387 */ /* 0x000fe60000100a00 */
[----:B------:R-:W-:Y:S01]  /*4b40*/  LEA.HI.X.SX32 R9, R86, R207, 0x1, P0 ;  /* 0x000000cf56097211 */ /* 0x000fe200000f0eff */
[----:B------:R-:W-:Y:S01]  /*4b50*/  STL.64 [R1+0x168], R210 ;  /* 0x000168d201007387 */ /* 0x000fe20000100a00 */
[----:B------:R-:W-:-:S03]  /*4b60*/  CS2R R86, SRZ ;  /* 0x0000000000567805 */ /* 0x000fc6000001ff00 */
[----:B------:R-:W-:Y:S04]  /*4b70*/  STL.64 [R1+0x158], R184 ;  /* 0x000158b801007387 */ /* 0x000fe80000100a00 */
[----:B------:R0:W-:Y:S04]  /*4b80*/  STL.64 [R1+0x138], R10 ;  /* 0x0001380a01007387 */ /* 0x0001e80000100a00 */
[----:B------:R1:W-:Y:S04]  /*4b90*/  STL.64 [R1+0xf8], R8 ;  /* 0x0000f80801007387 */ /* 0x0003e80000100a00 */
[----:B------:R2:W-:Y:S01]  /*4ba0*/  STL.64 [R1+0x170], R22 ;  /* 0x0001701601007387 */ /* 0x0005e20000100a00 */
[----:B0-----:R-:W-:-:S02]  /*4bb0*/  LOP3.LUT R10, R7, 0x30, RZ, 0x3c, !PT ;  /* 0x00000030070a7812 */ /* 0x001fc400078e3cff */
[C---:B------:R-:W-:Y:S02]  /*4bc0*/  LOP3.LUT R10, R7.reuse, 0x60, RZ, 0x3c, !PT ;  /* 0x00000060070a7812 */ /* 0x040fe400078e3cff */
[C---:B-1----:R-:W-:Y:S02]  /*4bd0*/  LOP3.LUT R9, R7.reuse, 0x10, RZ, 0x3c, !PT ;  /* 0x0000001007097812 */ /* 0x042fe400078e3cff */
[C---:B------:R-:W-:Y:S02]  /*4be0*/  LOP3.LUT R8, R7.reuse, 0x20, RZ, 0x3c, !PT ;  /* 0x0000002007087812 */ /* 0x040fe400078e3cff */
[C---:B------:R-:W-:Y:S02]  /*4bf0*/  LOP3.LUT R9, R7.reuse, 0x40, RZ, 0x3c, !PT ;  /* 0x0000004007097812 */ /* 0x040fe400078e3cff */
[C---:B------:R-:W-:Y:S02]  /*4c00*/  LOP3.LUT R8, R7.reuse, 0x50, RZ, 0x3c, !PT ;  /* 0x0000005007087812 */ /* 0x040fe400078e3cff */
[----:B------:R-:W-:Y:S01]  /*4c10*/  LOP3.LUT R9, R7, 0x70, RZ, 0x3c, !PT ;  /* 0x0000007007097812 */ /* 0x000fe200078e3cff */
[----:B------:R-:W-:Y:S01]  /*4c20*/  IMAD.U32 R9, RZ, RZ, UR43 ;  /* 0x0000002bff097e24 */ /* 0x000fe2000f8e00ff */
[----:B------:R-:W-:-:S02]  /*4c30*/  LOP3.LUT R8, R6, 0x20, RZ, 0x3c, !PT ;  /* 0x0000002006087812 */ /* 0x000fc400078e3cff */
[----:B------:R-:W-:-:S05]  /*4c40*/  MOV R8, UR42 ;  /* 0x0000002a00087c02 */ /* 0x000fca0008000f00 */
[----:B------:R2:W-:Y:S02]  /*4c50*/  STL.64 [R1+0x180], R8 ;  /* 0x0001800801007387 */ /* 0x0005e40000100a00 */
.L_x_1:
[----:B------:R-:W3:Y:S04]  /*4c60*/  LDL.64 R242, [R1+0x158] ;  /* 0x0001580001f27983 */ /* 0x000ee80000100a00 */
[----:B------:R-:W4:Y:S04]  /*4c70*/  LDL.64 R20, [R1+0x170] ;  /* 0x0001700001147983 */ /* 0x000f280000100a00 */
[----:B------:R-:W5:Y:S04]  /*4c80*/  LDL.64 R238, [R1+0x150] ;  /* 0x0001500001ee7983 */ /* 0x000f680000100a00 */
[----:B------:R-:W5:Y:S04]  /*4c90*/  LDL.64 R234, [R1+0x148] ;  /* 0x0001480001ea7983 */ /* 0x000f680000100a00 */
[----:B------:R-:W5:Y:S04]  /*4ca0*/  LDL.64 R222, [R1+0x128] ;  /* 0x0001280001de7983 */ /* 0x000f680000100a00 */
[----:B------:R-:W5:Y:S04]  /*4cb0*/  LDL.64 R246, [R1+0x160] ;  /* 0x0001600001f67983 */ /* 0x000f680000100a00 */
[----:B--2---:R-:W2:Y:S01]  /*4cc0*/  LDL.64 R22, [R1+0x168] ;  /* 0x0001680001167983 */ /* 0x004ea20000100a00 */
[----:B------:R-:W-:Y:S01]  /*4cd0*/  IMAD.WIDE R8, R5, 0x2, R206 ;  /* 0x0000000205087825 */ /* 0x000fe200078e02ce */
[----:B------:R-:W-:-:S02]  /*4ce0*/  MOV R11, UR57 ;  /* 0x00000039000b7c02 */ /* 0x000fc40008000f00 */
[----:B------:R-:W2:Y:S01]  /*4cf0*/  LDL.64 R220, [R1+0x120] ;  /* 0x0001200001dc7983 */ /* 0x000ea20000100a00 */
[----:B------:R-:W-:-:S03]  /*4d00*/  MOV R12, UR56 ;  /* 0x00000038000c7c02 */ /* 0x000fc60008000f00 */
[----:B------:R-:W2:Y:S04]  /*4d10*/  LDL.64 R230, [R1+0x138] ;  /* 0x0001380001e67983 */ /* 0x000ea80000100a00 */
[----:B------:R-:W2:Y:S04]  /*4d20*/  LDL.64 R226, [R1+0x130] ;  /* 0x0001300001e27983 */ /* 0x000ea80000100a00 */
[----:B------:R-:W2:Y:S04]  /*4d30*/  LDL.64 R218, [R1+0x118] ;  /* 0x0001180001da7983 */ /* 0x000ea80000100a00 */
[----:B------:R-:W2:Y:S04]  /*4d40*/  LDL.64 R216, [R1+0x110] ;  /* 0x0001100001d87983 */ /* 0x000ea80000100a00 */
[----:B------:R-:W2:Y:S04]  /*4d50*/  LDL.64 R214, [R1+0x108] ;  /* 0x0001080001d67983 */ /* 0x000ea80000100a00 */
[----:B------:R-:W2:Y:S04]  /*4d60*/  LDL.64 R212, [R1+0xf8] ;  /* 0x0000f80001d47983 */ /* 0x000ea80000100a00 */
[----:B------:R-:W2:Y:S04]  /*4d70*/  LDL.64 R210, [R1+0xf0] ;  /* 0x0000f00001d27983 */ /* 0x000ea80000100a00 */
[----:B------:R-:W2:Y:S04]  /*4d80*/  LDL.64 R184, [R1+0xe8] ;  /* 0x0000e80001b87983 */ /* 0x000ea80000100a00 */
[----:B------:R-:W2:Y:S04]  /*4d90*/  LDG.E.U16 R8, desc[UR6][R8.64] ;  /* 0x0000000608087981 */ /* 0x000ea8000c1e1500 */
[----:B------:R-:W2:Y:S01]  /*4da0*/  LDL.64 R248, [R1+0xe0] ;  /* 0x0000e00001f87983 */ /* 0x000ea20000100a00 */
[----:B---3--:R-:W-:-:S03]  /*4db0*/  IMAD.WIDE R156, R5, 0x2, R242 ;  /* 0x00000002059c7825 */ /* 0x008fc600078e02f2 */
[----:B------:R-:W3:Y:S01]  /*4dc0*/  LDL.64 R242, [R1+0xb8] ;  /* 0x0000b80001f27983 */ /* 0x000ee20000100a00 */
[----:B----4-:R-:W-:-:S03]  /*4dd0*/  IMAD.WIDE R20, R5, 0x2, R20 ;  /* 0x0000000205147825 */ /* 0x010fc600078e0214 */
[----:B------:R-:W4:Y:S01]  /*4de0*/  LDG.E.U16 R13, desc[UR6][R156.64] ;  /* 0x000000069c0d7981 */ /* 0x000f22000c1e1500 */
[----:B-----5:R-:W-:-:S03]  /*4df0*/  IMAD.WIDE R152, R5, 0x2, R238 ;  /* 0x0000000205987825 */ /* 0x020fc600078e02ee */
[----:B------:R-:W5:Y:S04]  /*4e00*/  LDL.64 R238, [R1+0xb0] ;  /* 0x0000b00001ee7983 */ /* 0x000f680000100a00 */
[----:B------:R0:W4:Y:S01]  /*4e10*/  LDG.E.U16 R9, desc[UR6][R20.64] ;  /* 0x0000000614097981 */ /* 0x000122000c1e1500 */
[----:B------:R-:W-:-:S03]  /*4e20*/  IMAD.WIDE R160, R5, 0x2, R222 ;  /* 0x0000000205a07825 */ /* 0x000fc600078e02de */
[----:B------:R-:W4:Y:S01]  /*4e30*/  LDL.64 R222, [R1+0xa0] ;  /* 0x0000a00001de7983 */ /* 0x000f220000100a00 */
[----:B------:R-:W-:-:S03]  /*4e40*/  IMAD.WIDE R154, R5, 0x2, R246 ;  /* 0x00000002059a7825 */ /* 0x000fc600078e02f6 */
[----:B------:R-:W4:Y:S01]  /*4e50*/  LDL.64 R246, [R1+0xd8] ;  /* 0x0000d80001f67983 */ /* 0x000f220000100a00 */
[----:B0-----:R-:W-:-:S03]  /*4e60*/  IMAD.WIDE R20, R5, 0x2, R234 ;  /* 0x0000000205147825 */ /* 0x001fc600078e02ea */
[----:B------:R-:W4:Y:S01]  /*4e70*/  LDL.64 R234, [R1+0xa8] ;  /* 0x0000a80001ea7983 */ /* 0x000f220000100a00 */
[----:B--2---:R-:W-:-:S03]  /*4e80*/  IMAD.WIDE R22, R5, 0x2, R22 ;  /* 0x0000000205167825 */ /* 0x004fc600078e0216 */
[----:B------:R-:W2:Y:S01]  /*4e90*/  LDG.E.U16 R21, desc[UR6][R20.64] ;  /* 0x0000000614157981 */ /* 0x000ea2000c1e1500 */
[----:B------:R-:W-:-:S03]  /*4ea0*/  IMAD.WIDE R158, R5, 0x2, R220 ;  /* 0x00000002059e7825 */ /* 0x000fc600078e02dc */
[----:B------:R-:W2:Y:S01]  /*4eb0*/  LDL.64 R220, [R1+0x98] ;  /* 0x0000980001dc7983 */ /* 0x000ea20000100a00 */
[----:B------:R-:W-:-:S03]  /*4ec0*/  IMAD.WIDE R164, R5, 0x2, R230 ;  /* 0x0000000205a47825 */ /* 0x000fc600078e02e6 */
[----:B------:R-:W2:Y:S01]  /*4ed0*/  LDL.64 R230, [R1+0xd0] ;  /* 0x0000d00001e67983 */ /* 0x000ea20000100a00 */
[----:B------:R-:W-:-:S03]  /*4ee0*/  IMAD.WIDE R162, R5, 0x2, R226 ;  /* 0x0000000205a27825 */ /* 0x000fc600078e02e2 */
[----:B------:R-:W2:Y:S01]  /*4ef0*/  LDL.64 R226, [R1+0xc8] ;  /* 0x0000c80001e27983 */ /* 0x000ea20000100a00 */
[----:B------:R-:W-:-:S03]  /*4f00*/  IMAD.WIDE R156, R5, 0x2, R218 ;  /* 0x00000002059c7825 */ /* 0x000fc600078e02da */
[----:B------:R-:W2:Y:S04]  /*4f10*/  LDL.64 R218, [R1+0x90] ;  /* 0x0000900001da7983 */ /* 0x000ea80000100a00 */
[----:B------:R-:W2:Y:S01]  /*4f20*/  LDG.E.U16 R23, desc[UR6][R22.64] ;  /* 0x0000000616177981 */ /* 0x000ea2000c1e1500 */
[----:B------:R-:W-:-:S03]  /*4f30*/  IMAD.WIDE R166, R5, 0x2, R214 ;  /* 0x0000000205a67825 */ /* 0x000fc600078e02d6 */
[----:B------:R0:W2:Y:S04]  /*4f40*/  LDG.E.U16 R20, desc[UR6][R156.64] ;  /* 0x000000069c147981 */ /* 0x0000a8000c1e1500 */
[----:B------:R-:W2:Y:S04]  /*4f50*/  LDG.E.U16 R152, desc[UR6][R152.64] ;  /* 0x0000000698987981 */ /* 0x000ea8000c1e1500 */
[----:B------:R1:W2:Y:S01]  /*4f60*/  LDG.E.U16 R22, desc[UR6][R162.64] ;  /* 0x00000006a2167981 */ /* 0x0002a2000c1e1500 */
[----:B0-----:R-:W-:-:S03]  /*4f70*/  IMAD.WIDE R156, R5, 0x2, R212 ;  /* 0x00000002059c7825 */ /* 0x001fc600078e02d4 */
[----:B------:R0:W2:Y:S04]  /*4f80*/  LDG.E.U16 R14, desc[UR6][R158.64] ;  /* 0x000000069e0e7981 */ /* 0x0000a8000c1e1500 */
[----:B------:R-:W2:Y:S01]  /*4f90*/  LDL.64 R214, [R1+0x140] ;  /* 0x0001400001d67983 */ /* 0x000ea20000100a00 */
[----:B-1----:R-:W-:-:S03]  /*4fa0*/  IMAD.WIDE R162, R5, 0x2, R216 ;  /* 0x0000000205a27825 */ /* 0x002fc600078e02d8 */
[----:B------:R-:W2:Y:S01]  /*4fb0*/  LDL.64 R216, [R1+0x88] ;  /* 0x0000880001d87983 */ /* 0x000ea20000100a00 */
[----:B0-----:R-:W-:-:S03]  /*4fc0*/  IMAD.WIDE R158, R5, 0x2, R210 ;  /* 0x00000002059e7825 */ /* 0x001fc600078e02d2 */
[----:B------:R0:W2:Y:S04]  /*4fd0*/  LDG.E.U16 R153, desc[UR6][R160.64] ;  /* 0x00000006a0997981 */ /* 0x0000a8000c1e1500 */
[----:B------:R-:W2:Y:S04]  /*4fe0*/  LDL.64 R212, [R1+0x100] ;  /* 0x0001000001d47983 */ /* 0x000ea80000100a00 */
[----:B------:R-:W2:Y:S01]  /*4ff0*/  LDL.64 R210, [R1+0xc0] ;  /* 0x0000c00001d27983 */ /* 0x000ea20000100a00 */
[----:B0-----:R-:W-:-:S03]  /*5000*/  IMAD.WIDE R160, R5, 0x2, R184 ;  /* 0x0000000205a07825 */ /* 0x001fc600078e02b8 */
[----:B------:R-:W2:Y:S04]  /*5010*/  LDL.64 R184, [R1+0x80] ;  /* 0x0000800001b87983 */ /* 0x000ea80000100a00 */
[----:B------:R-:W2:Y:S04]  /*5020*/  LDG.E.U16 R169, desc[UR6][R160.64] ;  /* 0x00000006a0a97981 */ /* 0x000ea8000c1e1500 */
[----:B------:R-:W2:Y:S04]  /*5030*/  LDG.E.U16 R154, desc[UR6][R154.64] ;  /* 0x000000069a9a7981 */ /* 0x000ea8000c1e1500 */
[----:B------:R-:W2:Y:S04]  /*5040*/  LDG.E.U16 R166, desc[UR6][R166.64] ;  /* 0x00000006a6a67981 */ /* 0x000ea8000c1e1500 */
[----:B------:R-:W2:Y:S04]  /*5050*/  LDG.E.U16 R10, desc[UR6][R164.64] ;  /* 0x00000006a40a7981 */ /* 0x000ea8000c1e1500 */
[----:B------:R-:W2:Y:S04]  /*5060*/  LDG.E.U16 R155, desc[UR6][R162.64] ;  /* 0x00000006a29b7981 */ /* 0x000ea8000c1e1500 */
[----:B------:R0:W2:Y:S04]  /*5070*/  LDG.E.U16 R167, desc[UR6][R156.64] ;  /* 0x000000069ca77981 */ /* 0x0000a8000c1e1500 */
[----:B------:R-:W2:Y:S01]  /*5080*/  LDG.E.U16 R168, desc[UR6][R158.64] ;  /* 0x000000069ea87981 */ /* 0x000ea2000c1e1500 */
[----:B0-----:R-:W-:-:S05]  /*5090*/  IMAD.WIDE R156, R5, 0x2, R248 ;  /* 0x00000002059c7825 */ /* 0x001fca00078e02f8 */
[----:B------:R-:W2:Y:S01]  /*50a0*/  LDG.E.U16 R170, desc[UR6][R156.64] ;  /* 0x000000069caa7981 */ /* 0x000ea2000c1e1500 */
[C---:B---3--:R-:W-:Y:S01]  /*50b0*/  IMAD.WIDE R160, R5.reuse, 0x2, R242 ;  /* 0x0000000205a07825 */ /* 0x048fe200078e02f2 */
[----:B------:R-:W-:Y:S01]  /*50c0*/  UMOV UR37, 0x40000040 ;  /* 0x4000004000257882 */ /* 0x000fe20000000000 */
[----:B------:R-:W-:Y:S01]  /*50d0*/  UIADD3.64 UR56, UR32, 0x380, URZ ;  /* 0x0000038020387897 */ /* 0x000fe2000fffe03f */
[----:B------:R-:W3:Y:S04]  /*50e0*/  LDL.64 R242, [R1+0x28] ;  /* 0x0000280001f27983 */ /* 0x000ee80000100a00 */
[----:B------:R4:W3:Y:S01]  /*50f0*/  LDG.E.U16 R172, desc[UR6][R160.64] ;  /* 0x00000006a0ac7981 */ /* 0x0008e2000c1e1500 */
[C---:B-----5:R-:W-:Y:S01]  /*5100*/  IMAD.WIDE R162, R5.reuse, 0x2, R238 ;  /* 0x0000000205a27825 */ /* 0x060fe200078e02ee */
[----:B------:R-:W-:Y:S01]  /*5110*/  UMOV UR58, UR38 ;  /* 0x00000026003a7c82 */ /* 0x000fe20008000000 */
[----:B------:R-:W-:Y:S01]  /*5120*/  UMOV UR59, UR39 ;  /* 0x00000027003b7c82 */ /* 0x000fe20008000000 */
[----:B------:R-:W5:Y:S04]  /*5130*/  LDL.64 R238, [R1+0x18] ;  /* 0x0000180001ee7983 */ /* 0x000f680000100a00 */
[----:B------:R2:W5:Y:S01]  /*5140*/  LDG.E.U16 R173, desc[UR6][R162.64] ;  /* 0x00000006a2ad7981 */ /* 0x000562000c1e1500 */
[----:B----4-:R-:W-:-:S03]  /*5150*/  IMAD.WIDE R160, R5, 0x2, R222 ;  /* 0x0000000205a07825 */ /* 0x010fc600078e02de */
[----:B------:R-:W4:Y:S01]  /*5160*/  LDL.64 R222, [R1+0x20] ;  /* 0x0000200001de7983 */ /* 0x000f220000100a00 */
[----:B------:R-:W-:-:S03]  /*5170*/  IMAD.WIDE R164, R5, 0x2, R234 ;  /* 0x0000000205a47825 */ /* 0x000fc600078e02ea */
[----:B------:R-:W4:Y:S01]  /*5180*/  LDG.E.U16 R177, desc[UR6][R160.64] ;  /* 0x00000006a0b17981 */ /* 0x000f22000c1e1500 */
[----:B------:R-:W-:-:S03]  /*5190*/  IMAD.WIDE R158, R5, 0x2, R246 ;  /* 0x00000002059e7825 */ /* 0x000fc600078e02f6 */
[----:B------:R-:W4:Y:S01]  /*51a0*/  LDG.E.U16 R174, desc[UR6][R164.64] ;  /* 0x00000006a4ae7981 */ /* 0x000f22000c1e1500 */
[----:B--2---:R-:W-:-:S03]  /*51b0*/  IMAD.WIDE R162, R5, 0x2, R220 ;  /* 0x0000000205a27825 */ /* 0x004fc600078e02dc */
[----:B------:R0:W2:Y:S01]  /*51c0*/  LDG.E.U16 R171, desc[UR6][R158.64] ;  /* 0x000000069eab7981 */ /* 0x0000a2000c1e1500 */
[----:B------:R-:W-:-:S03]  /*51d0*/  IMAD.WIDE R156, R5, 0x2, R230 ;  /* 0x00000002059c7825 */ /* 0x000fc600078e02e6 */
[----:B------:R-:W2:Y:S04]  /*51e0*/  LDG.E.U16 R178, desc[UR6][R162.64] ;  /* 0x00000006a2b27981 */ /* 0x000ea8000c1e1500 */
[----:B------:R-:W2:Y:S01]  /*51f0*/  LDG.E.U16 R175, desc[UR6][R156.64] ;  /* 0x000000069caf7981 */ /* 0x000ea2000c1e1500 */
[----:B0-----:R-:W-:-:S03]  /*5200*/  IMAD.WIDE R158, R5, 0x2, R226 ;  /* 0x00000002059e7825 */ /* 0x001fc600078e02e2 */
[----:B------:R-:W2:Y:S01]  /*5210*/  LDL.64 R230, [R1+0x60] ;  /* 0x0000600001e67983 */ /* 0x000ea20000100a00 */
[----:B------:R-:W-:-:S03]  /*5220*/  IMAD.WIDE R164, R5, 0x2, R218 ;  /* 0x0000000205a47825 */ /* 0x000fc600078e02da */
[----:B------:R0:W2:Y:S04]  /*5230*/  LDG.E.U16 R176, desc[UR6][R158.64] ;  /* 0x000000069eb07981 */ /* 0x0000a8000c1e1500 */
[----:B------:R1:W2:Y:S04]  /*5240*/  LDG.E.U16 R179, desc[UR6][R164.64] ;  /* 0x00000006a4b37981 */ /* 0x0002a8000c1e1500 */
[----:B------:R-:W2:Y:S04]  /*5250*/  LDL.64 R218, [R1+0x8] ;  /* 0x0000080001da7983 */ /* 0x000ea80000100a00 */
[----:B------:R-:W2:Y:S04]  /*5260*/  LDL.64 R226, [R1+0x30] ;  /* 0x0000300001e27983 */ /* 0x000ea80000100a00 */
[----:B------:R-:W2:Y:S01]  /*5270*/  LDL.64 R234, [R1+0x50] ;  /* 0x0000500001ea7983 */ /* 0x000ea20000100a00 */
[----:B0-----:R-:W-:-:S03]  /*5280*/  IMAD.WIDE R158, R5, 0x2, R214 ;  /* 0x00000002059e7825 */ /* 0x001fc600078e02d6 */
[----:B------:R-:W2:Y:S01]  /*5290*/  LDL.64 R214, [R1+0x178] ;  /* 0x0001780001d67983 */ /* 0x000ea20000100a00 */
[----:B------:R-:W-:-:S03]  /*52a0*/  IMAD.WIDE R156, R5, 0x2, R216 ;  /* 0x00000002059c7825 */ /* 0x000fc600078e02d8 */
[----:B------:R-:W2:Y:S04]  /*52b0*/  LDG.E.U16 R158, desc[UR6][R158.64] ;  /* 0x000000069e9e7981 */ /* 0x000ea8000c1e1500 */
[----:B------:R-:W2:Y:S01]  /*52c0*/  LDG.E.U16 R156, desc[UR6][R156.64] ;  /* 0x000000069c9c7981 */ /* 0x000ea2000c1e1500 */
[----:B------:R-:W-:-:S03]  /*52d0*/  IMAD.WIDE R160, R5, 0x2, R212 ;  /* 0x0000000205a07825 */ /* 0x000fc600078e02d4 */
[----:B------:R-:W2:Y:S01]  /*52e0*/  LDL.64 R216, [R1+0x180] ;  /* 0x0001800001d87983 */ /* 0x000ea20000100a00 */
[----:B------:R-:W-:-:S03]  /*52f0*/  IMAD.WIDE R162, R5, 0x2, R210 ;  /* 0x0000000205a27825 */ /* 0x000fc600078e02d2 */
[----:B------:R-:W2:Y:S01]  /*5300*/  LDG.E.U16 R160, desc[UR6][R160.64] ;  /* 0x00000006a0a07981 */ /* 0x000ea2000c1e1500 */
[----:B-1----:R-:W-:-:S03]  /*5310*/  IMAD.WIDE R164, R5, 0x2, R184 ;  /* 0x0000000205a47825 */ /* 0x002fc600078e02b8 */
[----:B------:R-:W2:Y:S04]  /*5320*/  LDG.E.U16 R162, desc[UR6][R162.64] ;  /* 0x00000006a2a27981 */ /* 0x000ea8000c1e1500 */
[----:B------:R-:W2:Y:S01]  /*5330*/  LDG.E.U16 R164, desc[UR6][R164.64] ;  /* 0x00000006a4a47981 */ /* 0x000ea2000c1e1500 */
[----:B------:R-:W-:Y:S01]  /*5340*/  BAR.SYNC.DEFER_BLOCKING 0x0 ;  /* 0x0000000000007b1d */ /* 0x000fe20000010000 */
[C---:B------:R-:W-:Y:S02]  /*5350*/  LOP3.LUT R184, R7.reuse, 0x10, RZ, 0x3c, !PT ;  /* 0x0000001007b87812 */ /* 0x040fe400078e3cff */
[----:B------:R-:W-:-:S03]  /*5360*/  LOP3.LUT R185, R7, 0x20, RZ, 0x3c, !PT ;  /* 0x0000002007b97812 */ /* 0x000fc600078e3cff */
[----:B------:R-:W2:Y:S04]  /*5370*/  LDL.64 R210, [R1+0x58] ;  /* 0x0000580001d27983 */ /* 0x000ea80000100a00 */
[----:B------:R-:W2:Y:S04]  /*5380*/  LDL.64 R212, [R1+0x68] ;  /* 0x0000680001d47983 */ /* 0x000ea80000100a00 */
[----:B------:R-:W-:Y:S04]  /*5390*/  STS.U16 [R7+UR4+0x8000], R8 ;  /* 0x0080000807007988 */ /* 0x000fe80008000404 */
[----:B------:R-:W-:Y:S04]  /*53a0*/  STS.U16 [R7+UR4+0x8400], R10 ;  /* 0x0084000a07007988 */ /* 0x000fe80008000404 */
[----:B------:R-:W-:Y:S04]  /*53b0*/  STS.U16 [R7+UR4+0x8800], R167 ;  /* 0x008800a707007988 */ /* 0x000fe80008000404 */
[----:B---3--:R-:W-:Y:S04]  /*53c0*/  STS.U16 [R7+UR4+0x8c00], R172 ;  /* 0x008c00ac07007988 */ /* 0x008fe80008000404 */
[----:B------:R-:W-:Y:S04]  /*53d0*/  STS.U16 [R184+UR4+0x8080], R9 ;  /* 0x00808009b8007988 */ /* 0x000fe80008000404 */
[----:B------:R-:W-:Y:S04]  /*53e0*/  STS.U16 [R184+UR4+0x8480], R22 ;  /* 0x00848016b8007988 */ /* 0x000fe80008000404 */
[----:B------:R-:W-:Y:S04]  /*53f0*/  STS.U16 [R184+UR4+0x8880], R168 ;  /* 0x008880a8b8007988 */ /* 0x000fe80008000404 */
[----:B-----5:R0:W-:Y:S04]  /*5400*/  STS.U16 [R184+UR4+0x8c80], R173 ;  /* 0x008c80adb8007988 */ /* 0x0201e80008000404 */
[----:B------:R-:W-:Y:S04]  /*5410*/  STS.U16 [R185+UR4+0x8100], R23 ;  /* 0x00810017b9007988 */ /* 0x000fe80008000404 */
[----:B------:R-:W-:Y:S01]  /*5420*/  STS.U16 [R185+UR4+0x8500], R153 ;  /* 0x00850099b9007988 */ /* 0x000fe20008000404 */
[----:B0-----:R-:W-:-:S03]  /*5430*/  LOP3.LUT R184, R7, 0x30, RZ, 0x3c, !PT ;  /* 0x0000003007b87812 */ /* 0x001fc600078e3cff */
[----:B------:R-:W-:Y:S04]  /*5440*/  STS.U16 [R185+UR4+0x8900], R169 ;  /* 0x008900a9b9007988 */ /* 0x000fe80008000404 */
[----:B----4-:R0:W-:Y:S04]  /*5450*/  STS.U16 [R185+UR4+0x8d00], R174 ;  /* 0x008d00aeb9007988 */ /* 0x0101e80008000404 */
[----:B------:R-:W-:Y:S04]  /*5460*/  STS.U16 [R184+UR4+0x8180], R154 ;  /* 0x0081809ab8007988 */ /* 0x000fe80008000404 */
[----:B------:R-:W-:Y:S01]  /*5470*/  STS.U16 [R184+UR4+0x8580], R14 ;  /* 0x0085800eb8007988 */ /* 0x000fe20008000404 */
[----:B0-----:R-:W-:-:S03]  /*5480*/  LOP3.LUT R185, R7, 0x40, RZ, 0x3c, !PT ;  /* 0x0000004007b97812 */ /* 0x001fc600078e3cff */
[----:B------:R-:W-:Y:S04]  /*5490*/  STS.U16 [R184+UR4+0x8980], R170 ;  /* 0x008980aab8007988 */ /* 0x000fe80008000404 */
[----:B------:R0:W-:Y:S04]  /*54a0*/  STS.U16 [R184+UR4+0x8d80], R177 ;  /* 0x008d80b1b8007988 */ /* 0x0001e80008000404 */
[----:B------:R-:W-:Y:S04]  /*54b0*/  STS.U16 [R185+UR4+0x8200], R13 ;  /* 0x0082000db9007988 */ /* 0x000fe80008000404 */
[----:B------:R-:W-:Y:S01]  /*54c0*/  STS.U16 [R185+UR4+0x8600], R20 ;  /* 0x00860014b9007988 */ /* 0x000fe20008000404 */
[----:B0-----:R-:W-:-:S03]  /*54d0*/  LOP3.LUT R184, R7, 0x50, RZ, 0x3c, !PT ;  /* 0x0000005007b87812 */ /* 0x001fc600078e3cff */
[----:B--2---:R-:W-:Y:S04]  /*54e0*/  STS.U16 [R185+UR4+0x8a00], R171 ;  /* 0x008a00abb9007988 */ /* 0x004fe80008000404 */
[----:B------:R0:W-:Y:S04]  /*54f0*/  STS.U16 [R185+UR4+0x8e00], R178 ;  /* 0x008e00b2b9007988 */ /* 0x0001e80008000404 */
        /* <DEDUP_REMOVED lines=13> */
[----:B------:R0:W-:Y:S01]  /*55d0*/  STS.U16 [R184+UR4+0x8f80], R164 ;  /* 0x008f80a4b8007988 */ /* 0x0001e20008000404 */
[----:B------:R1:W-:Y:S06]  /*55e0*/  MEMBAR.ALL.CTA ;  /* 0x0000000000007992 */ /* 0x0003ec0000008000 */
[----:B-1----:R-:W1:Y:S04]  /*55f0*/  FENCE.VIEW.ASYNC.S ;  /* 0x00000000000073c6 */ /* 0x002e680000000000 */
[----:B------:R-:W2:Y:S01]  /*5600*/  LDL.64 R22, [R1+0x188] ;  /* 0x0001880001167983 */ /* 0x000ea20000100a00 */
[----:B------:R-:W-:-:S03]  /*5610*/  MOV R10, UR36 ;  /* 0x00000024000a7c02 */ /* 0x000fc60008000f00 */
[----:B0-----:R-:W3:Y:S04]  /*5620*/  LDL.64 R184, [R1+0x78] ;  /* 0x0000780001b87983 */ /* 0x001ee80000100a00 */
[----:B------:R-:W4:Y:S01]  /*5630*/  LDL.64 R20, [R1+0x48] ;  /* 0x0000480001147983 */ /* 0x000f220000100a00 */
[----:B-1----:R-:W-:Y:S06]  /*5640*/  BAR.SYNC.DEFER_BLOCKING 0x0 ;  /* 0x0000000000007b1d */ /* 0x002fec0000010000 */
[----:B------:R-:W-:-:S06]  /*5650*/  WARPGROUP.ARRIVE ;  /* 0x00000000000079c5 */ /* 0x000fcc0000000000 */
[----:B------:R-:W-:Y:S04]  /*5660*/  HGMMA.64x32x16.F32.BF16 R168, gdesc[UR36].tnspA, RZ, !UPT ;  /* 0x2060000024a879f0 */ /* 0x000fe8000c7018ff */
[----:B------:R-:W-:Y:S04]  /*5670*/  HGMMA.64x32x16.F32.BF16 R168, gdesc[UR32].tnspA, R168 ;  /* 0x2060000020a879f0 */ /* 0x000fe800087018a8 */
[----:B------:R-:W-:Y:S04]  /*5680*/  HGMMA.64x32x16.F32.BF16 R168, gdesc[UR28].tnspA, R168 ;  /* 0x206000001ca879f0 */ /* 0x000fe800087018a8 */
[----:B------:R-:W-:Y:S04]  /*5690*/  HGMMA.64x32x16.F32.BF16 R168, gdesc[UR24].tnspA, R168 ;  /* 0x2060000018a879f0 */ /* 0x000fe800087018a8 */
[----:B------:R-:W-:Y:S01]  /*56a0*/  HGMMA.64x32x16.F32.BF16 R168, gdesc[UR20].tnspA, R168 ;  /* 0x2060000014a879f0 */ /* 0x000fe200087018a8 */
[----:B--2---:R-:W-:-:S02]  /*56b0*/  R2UR UR36, R22 ;  /* 0x00000000162472ca */ /* 0x004fc400000e0000 */
[----:B------:R-:W-:Y:S02]  /*56c0*/  R2UR UR37, R23 ;  /* 0x00000000172572ca */ /* 0x000fe400000e0000 */
[----:B------:R-:W2:Y:S01]  /*56d0*/  LDL.64 R22, [R1+0x38] ;  /* 0x0000380001167983 */ /* 0x000ea20000100a00 */
[----:B------:R-:W-:Y:S04]  /*56e0*/  HGMMA.64x32x16.F32.BF16 R168, gdesc[UR16].tnspA, R168 ;  /* 0x2060000010a879f0 */ /* 0x000fe800087018a8 */
[----:B------:R-:W-:Y:S01]  /*56f0*/  HGMMA.64x32x16.F32.BF16 R168, gdesc[UR12].tnspA, R168 ;  /* 0x206000000ca879f0 */ /* 0x000fe200087018a8 */
[----:B------:R-:W-:Y:S01]  /*5700*/  MOV R8, UR39 ;  /* 0x0000002700087c02 */ /* 0x000fe20008000f00 */
[----:B------:R-:W-:Y:S01]  /*5710*/  UMOV UR39, UR35 ;  /* 0x0000002300277c82 */ /* 0x000fe20008000000 */
[----:B------:R-:W-:Y:S01]  /*5720*/  MOV R9, UR38 ;  /* 0x0000002600097c02 */ /* 0x000fe20008000f00 */
[----:B------:R-:W-:Y:S04]  /*5730*/  HGMMA.64x32x16.F32.BF16 R168, gdesc[UR8].tnspA, R168 ;  /* 0x2060000008a879f0 */ /* 0x000fe800087018a8 */
[----:B------:R-:W-:Y:S01]  /*5740*/  HGMMA.64x32x16.F32.BF16 R152, gdesc[UR56].tnspA, RZ, !UPT ;  /* 0x20600000389879f0 */ /* 0x000fe2000c7018ff */
[----:B------:R-:W-:-:S02]  /*5750*/  R2UR UR57, R11 ;  /* 0x000000000b3972ca */ /* 0x000fc400000e0000 */
[----:B------:R-:W-:Y:S02]  /*5760*/  R2UR UR56, R12 ;  /* 0x000000000c3872ca */ /* 0x000fe400000e0000 */
[----:B------:R-:W-:Y:S02]  /*5770*/  MOV R12, UR33 ;  /* 0x00000021000c7c02 */ /* 0x000fe40008000f00 */
[----:B------:R-:W-:Y:S02]  /*5780*/  MOV R11, UR32 ;  /* 0x00000020000b7c02 */ /* 0x000fe40008000f00 */
[----:B------:R-:W-:Y:S02]  /*5790*/  R2UR UR32, R186 ;  /* 0x00000000ba2072ca */ /* 0x000fe400000e0000 */
[----:B------:R-:W-:Y:S01]  /*57a0*/  R2UR UR33, R187 ;  /* 0x00000000bb2172ca */ /* 0x000fe200000e0000 */
[----:B------:R-:W-:Y:S01]  /*57b0*/  UMOV UR38, UR34 ;  /* 0x0000002200267c82 */ /* 0x000fe20008000000 */
[----:B------:R-:W-:Y:S01]  /*57c0*/  MOV R14, UR35 ;  /* 0x00000023000e7c02 */ /* 0x000fe20008000f00 */
[----:B------:R-:W-:Y:S01]  /*57d0*/  UMOV UR35, UR39 ;  /* 0x0000002700237c82 */ /* 0x000fe20008000000 */
[----:B------:R-:W-:Y:S01]  /*57e0*/  MOV R13, UR34 ;  /* 0x00000022000d7c02 */ /* 0x000fe20008000f00 */
[----:B------:R-:W-:-:S08]  /*57f0*/  UMOV UR34, UR38 ;  /* 0x0000002600227c82 */ /* 0x000fd00008000000 */
[----:B------:R-:W-:Y:S01]  /*5800*/  HGMMA.64x32x16.F32.BF16 R152, gdesc[UR32].tnspA, R152 ;  /* 0x20600000209879f0 */ /* 0x000fe20008701898 */
[----:B------:R-:W-:Y:S01]  /*5810*/  UMOV UR38, UR30 ;  /* 0x0000001e00267c82 */ /* 0x000fe20008000000 */
[----:B------:R-:W-:Y:S01]  /*5820*/  UMOV UR39, UR31 ;  /* 0x0000001f00277c82 */ /* 0x000fe20008000000 */
[----:B------:R-:W-:-:S05]  /*5830*/  IMAD.WIDE R210, R3, 0x2, R210 ;  /* 0x0000000203d27825 */ /* 0x000fca00078e02d2 */
[----:B------:R0:W5:Y:S02]  /*5840*/  LDG.E.U16 R220, desc[UR6][R210.64] ;  /* 0x00000006d2dc7981 */ /* 0x000164000c1e1500 */
[----:B0-----:R-:W-:Y:S02]  /*5850*/  IMAD.WIDE R210, R3, 0x2, R218 ;  /* 0x0000000203d27825 */ /* 0x001fe400078e02da */
[----:B------:R-:W5:Y:S01]  /*5860*/  LDL.64 R218, [R1+0x10] ;  /* 0x0000100001da7983 */ /* 0x000f620000100a00 */
[----:B------:R-:W-:Y:S01]  /*5870*/  HGMMA.64x32x16.F32.BF16 R152, gdesc[UR36].tnspA, R152 ;  /* 0x20600000249879f0 */ /* 0x000fe20008701898 */
[----:B------:R-:W-:Y:S02]  /*5880*/  R2UR UR38, R214 ;  /* 0x00000000d62672ca */ /* 0x000fe400000e0000 */
[----:B------:R-:W-:Y:S02]  /*5890*/  R2UR UR39, R215 ;  /* 0x00000000d72772ca */ /* 0x000fe400000e0000 */
[----:B------:R-:W5:Y:S01]  /*58a0*/  LDL.64 R214, [R1+0x70] ;  /* 0x0000700001d67983 */ /* 0x000f620000100a00 */
[----:B--2---:R-:W-:-:S06]  /*58b0*/  IMAD.WIDE R22, R3, 0x2, R22 ;  /* 0x0000000203167825 */ /* 0x004fcc00078e0216 */
[----:B------:R-:W2:Y:S04]  /*58c0*/  LDG.E.U16 R22, desc[UR6][R22.64] ;  /* 0x0000000616167981 */ /* 0x000ea8000c1e1500 */
[----:B------:R0:W2:Y:S02]  /*58d0*/  LDG.E.U16 R23, desc[UR6][R210.64] ;  /* 0x00000006d2177981 */ /* 0x0000a4000c1e1500 */
[----:B0-----:R-:W-:Y:S02]  /*58e0*/  IMAD.WIDE R210, R3, 0x2, R230 ;  /* 0x0000000203d27825 */ /* 0x001fe400078e02e6 */
[----:B------:R-:W2:Y:S01]  /*58f0*/  LDL.64 R230, [R1] ;  /* 0x0000000001e67983 */ /* 0x000ea20000100a00 */
[----:B------:R-:W-:Y:S02]  /*5900*/  R2UR UR34, R216 ;  /* 0x00000000d82272ca */ /* 0x000fe400000e0000 */
[----:B------:R-:W-:Y:S01]  /*5910*/  R2UR UR35, R217 ;  /* 0x00000000d92372ca */ /* 0x000fe200000e0000 */
[----:B------:R-:W-:Y:S01]  /*5920*/  UMOV UR42, UR26 ;  /* 0x0000001a002a7c82 */ /* 0x000fe20008000000 */
[----:B------:R-:W2:Y:S01]  /*5930*/  LDL.64 R216, [R1+0x40] ;  /* 0x0000400001d87983 */ /* 0x000ea20000100a00 */
[----:B------:R-:W-:Y:S01]  /*5940*/  UMOV UR43, UR27 ;  /* 0x0000001b002b7c82 */ /* 0x000fe20008000000 */
[----:B------:R-:W-:Y:S01]  /*5950*/  UMOV UR46, UR22 ;  /* 0x00000016002e7c82 */ /* 0x000fe20008000000 */
[----:B------:R-:W-:Y:S01]  /*5960*/  UMOV UR47, UR23 ;  /* 0x00000017002f7c82 */ /* 0x000fe20008000000 */
[----:B------:R-:W-:Y:S01]  /*5970*/  UMOV UR50, UR18 ;  /* 0x0000001200327c82 */ /* 0x000fe20008000000 */
[----:B------:R-:W-:Y:S01]  /*5980*/  UMOV UR51, UR19 ;  /* 0x0000001300337c82 */ /* 0x000fe20008000000 */
[----:B---3--:R-:W-:-:S04]  /*5990*/  IMAD.WIDE R184, R3, 0x2, R184 ;  /* 0x0000000203b87825 */ /* 0x008fc800078e02b8 */
[C---:B----4-:R-:W-:Y:S01]  /*59a0*/  IMAD.WIDE R20, R3.reuse, 0x2, R20 ;  /* 0x0000000203147825 */ /* 0x050fe200078e0214 */
[----:B------:R-:W-:Y:S01]  /*59b0*/  UMOV UR54, UR14 ;  /* 0x0000000e00367c82 */ /* 0x000fe20008000000 */
[----:B------:R-:W3:Y:S01]  /*59c0*/  LDG.E.U16 R184, desc[UR6][R184.64] ;  /* 0x00000006b8b87981 */ /* 0x000ee2000c1e1500 */
[----:B------:R-:W-:Y:S01]  /*59d0*/  UMOV UR55, UR15 ;  /* 0x0000000f00377c82 */ /* 0x000fe20008000000 */
[C---:B------:R-:W-:Y:S01]  /*59e0*/  IMAD.WIDE R212, R3.reuse, 0x2, R212 ;  /* 0x0000000203d47825 */ /* 0x040fe200078e02d4 */
[----:B------:R-:W-:Y:S01]  /*59f0*/  UMOV UR58, UR10 ;  /* 0x0000000a003a7c82 */ /* 0x000fe20008000000 */
[----:B------:R-:W-:Y:S01]  /*5a00*/  UMOV UR59, UR11 ;  /* 0x0000000b003b7c82 */ /* 0x000fe20008000000 */
[----:B------:R-:W-:Y:S01]  /*5a10*/  HGMMA.64x32x16.F32.BF16 R152, gdesc[UR40].tnspA, R152 ;  /* 0x20600000289879f0 */ /* 0x000fe20008701898 */
[----:B------:R-:W4:Y:S04]  /*5a20*/  LDG.E.U16 R211, desc[UR6][R210.64] ;  /* 0x00000006d2d37981 */ /* 0x000f28000c1e1500 */
[----:B------:R0:W4:Y:S04]  /*5a30*/  LDG.E.U16 R185, desc[UR6][R20.64] ;  /* 0x0000000614b97981 */ /* 0x000128000c1e1500 */
[----:B------:R1:W4:Y:S01]  /*5a40*/  LDG.E.U16 R221, desc[UR6][R212.64] ;  /* 0x00000006d4dd7981 */ /* 0x000322000c1e1500 */
[----:B------:R-:W-:Y:S04]  /*5a50*/  HGMMA.64x32x16.F32.BF16 R152, gdesc[UR44].tnspA, R152 ;  /* 0x206000002c9879f0 */ /* 0x000fe80008701898 */
[----:B------:R-:W-:Y:S01]  /*5a60*/  HGMMA.64x32x16.F32.BF16 R152, gdesc[UR48].tnspA, R152 ;  /* 0x20600000309879f0 */ /* 0x000fe20008701898 */
[----:B0-----:R-:W-:-:S04]  /*5a70*/  IMAD.WIDE R20, R3, 0x2, R242 ;  /* 0x0000000203147825 */ /* 0x001fc800078e02f2 */
[C---:B-1----:R-:W-:Y:S02]  /*5a80*/  IMAD.WIDE R212, R3.reuse, 0x2, R238 ;  /* 0x0000000203d47825 */ /* 0x042fe400078e02ee */
[----:B------:R-:W4:Y:S04]  /*5a90*/  LDG.E.U16 R20, desc[UR6][R20.64] ;  /* 0x0000000614147981 */ /* 0x000f28000c1e1500 */
[----:B------:R0:W4:Y:S01]  /*5aa0*/  LDG.E.U16 R21, desc[UR6][R212.64] ;  /* 0x00000006d4157981 */ /* 0x000122000c1e1500 */
[----:B------:R-:W-:Y:S01]  /*5ab0*/  HGMMA.64x32x16.F32.BF16 R152, gdesc[UR52].tnspA, R152 ;  /* 0x20600000349879f0 */ /* 0x000fe20008701898 */
[----:B------:R-:W-:-:S06]  /*5ac0*/  IMAD.WIDE R222, R3, 0x2, R222 ;  /* 0x0000000203de7825 */ /* 0x000fcc00078e02de */
[----:B------:R-:W4:Y:S01]  /*5ad0*/  LDG.E.U16 R222, desc[UR6][R222.64] ;  /* 0x00000006dede7981 */ /* 0x000f22000c1e1500 */
[----:B0-----:R-:W-:-:S06]  /*5ae0*/  IMAD.WIDE R212, R3, 0x2, R234 ;  /* 0x0000000203d47825 */ /* 0x001fcc00078e02ea */
[----:B------:R-:W4:Y:S01]  /*5af0*/  LDG.E.U16 R212, desc[UR6][R212.64] ;  /* 0x00000006d4d47981 */ /* 0x000f22000c1e1500 */
[----:B------:R-:W-:Y:S01]  /*5b00*/  HGMMA.64x32x16.F32.BF16 R152, gdesc[UR56].tnspA, R152, gsb0 ;  /* 0x20600000389879f0 */ /* 0x000fe20008001898 */
[----:B-----5:R-:W-:-:S05]  /*5b10*/  IMAD.WIDE R214, R3, 0x2, R214 ;  /* 0x0000000203d67825 */ /* 0x020fca00078e02d6 */
[----:B------:R0:W5:Y:S02]  /*5b20*/  LDG.E.U16 R208, desc[UR6][R214.64] ;  /* 0x00000006d6d07981 */ /* 0x000164000c1e1500 */
[----:B0-----:R-:W-:-:S05]  /*5b30*/  IMAD.WIDE R214, R3, 0x2, R226 ;  /* 0x0000000203d67825 */ /* 0x001fca00078e02e2 */
[----:B------:R0:W5:Y:S02]  /*5b40*/  LDG.E.U16 R210, desc[UR6][R214.64] ;  /* 0x00000006d6d27981 */ /* 0x000164000c1e1500 */
[----:B0-----:R-:W-:-:S05]  /*5b50*/  IMAD.WIDE R214, R3, 0x2, R218 ;  /* 0x0000000203d67825 */ /* 0x001fca00078e02da */
[----:B------:R2:W5:Y:S02]  /*5b60*/  LDG.E.U16 R223, desc[UR6][R214.64] ;  /* 0x00000006d6df7981 */ /* 0x000564000c1e1500 */
[----:B--2---:R-:W-:-:S05]  /*5b70*/  IMAD.WIDE R214, R3, 0x2, R230 ;  /* 0x0000000203d67825 */ /* 0x004fca00078e02e6 */
[----:B------:R0:W2:Y:S02]  /*5b80*/  LDG.E.U16 R230, desc[UR6][R214.64] ;  /* 0x00000006d6e67981 */ /* 0x0000a4000c1e1500 */
[----:B0-----:R-:W-:-:S05]  /*5b90*/  IMAD.WIDE R214, R3, 0x2, R232 ;  /* 0x0000000203d67825 */ /* 0x001fca00078e02e8 */
[----:B------:R0:W5:Y:S01]  /*5ba0*/  LDG.E.U16 R235, desc[UR6][R214.64] ;  /* 0x00000006d6eb7981 */ /* 0x000162000c1e1500 */
[----:B------:R-:W-:Y:S01]  /*5bb0*/  IMAD.WIDE R216, R3, 0x2, R216 ;  /* 0x0000000203d87825 */ /* 0x000fe200078e02d8 */
[----:B------:R-:W-:-:S03]  /*5bc0*/  WARPGROUP.DEPBAR.LE gsb0, 0x0 ;  /* 0x00008000000079c5 */ /* 0x000fc60000010000 */
[C---:B------:R-:W-:Y:S01]  /*5bd0*/  IMAD.WIDE R218, R3.reuse, 0x2, R240 ;  /* 0x0000000203da7825 */ /* 0x040fe200078e02f0 */
[----:B------:R1:W2:Y:S03]  /*5be0*/  LDG.E.U16 R213, desc[UR6][R216.64] ;  /* 0x00000006d8d57981 */ /* 0x0002a6000c1e1500 */
[C---:B0-----:R-:W-:Y:S01]  /*5bf0*/  IMAD.WIDE R214, R3.reuse, 0x2, R204 ;  /* 0x0000000203d67825 */ /* 0x041fe200078e02cc */
[----:B------:R-:W5:Y:S04]  /*5c00*/  LDG.E.U16 R227, desc[UR6][R218.64] ;  /* 0x00000006dae37981 */ /* 0x000f68000c1e1500 */
[----:B------:R0:W2:Y:S01]  /*5c10*/  LDG.E.U16 R242, desc[UR6][R214.64] ;  /* 0x00000006d6f27981 */ /* 0x0000a2000c1e1500 */
[----:B-1----:R-:W-:-:S05]  /*5c20*/  IMAD.WIDE R216, R3, 0x2, R250 ;  /* 0x0000000203d87825 */ /* 0x002fca00078e02fa */
[----:B------:R1:W5:Y:S01]  /*5c30*/  LDG.E.U16 R226, desc[UR6][R216.64] ;  /* 0x00000006d8e27981 */ /* 0x000362000c1e1500 */
[----:B0-----:R-:W-:-:S05]  /*5c40*/  IMAD.WIDE R214, R3, 0x2, R198 ;  /* 0x0000000203d67825 */ /* 0x001fca00078e02c6 */
[----:B------:R0:W2:Y:S01]  /*5c50*/  LDG.E.U16 R247, desc[UR6][R214.64] ;  /* 0x00000006d6f77981 */ /* 0x0000a2000c1e1500 */
[----:B-1----:R-:W-:-:S04]  /*5c60*/  IMAD.WIDE R216, R3, 0x2, R244 ;  /* 0x0000000203d87825 */ /* 0x002fc800078e02f4 */
[----:B------:R-:W-:Y:S01]  /*5c70*/  IMAD.WIDE R218, R3, 0x2, R236 ;  /* 0x0000000203da7825 */ /* 0x000fe200078e02ec */
[----:B------:R1:W2:Y:S03]  /*5c80*/  LDG.E.U16 R231, desc[UR6][R216.64] ;  /* 0x00000006d8e77981 */ /* 0x0002a6000c1e1500 */
[----:B0-----:R-:W-:Y:S01]  /*5c90*/  FMUL R214, R168, UR5 ;  /* 0x00000005a8d67c20 */ /* 0x001fe20008400000 */
[----:B------:R-:W-:Y:S01]  /*5ca0*/  FMUL R215, R169, UR5 ;  /* 0x00000005a9d77c20 */ /* 0x000fe20008400000 */
[----:B------:R0:W2:Y:S04]  /*5cb0*/  LDG.E.U16 R234, desc[UR6][R218.64] ;  /* 0x00000006daea7981 */ /* 0x0000a8000c1e1500 */
[----:B------:R-:W-:Y:S01]  /*5cc0*/  FMNMX R214, R214, R215, !PT ;  /* 0x000000d7d6d67209 */ /* 0x000fe20007800000 */
[----:B------:R-:W-:Y:S01]  /*5cd0*/  FMUL R215, R172, UR5 ;  /* 0x00000005acd77c20 */ /* 0x000fe20008400000 */
[----:B-1----:R-:W-:-:S04]  /*5ce0*/  IMAD.WIDE R216, R3, 0x2, R228 ;  /* 0x0000000203d87825 */ /* 0x002fc800078e02e4 */
[----:B------:R-:W-:Y:S01]  /*5cf0*/  FMNMX R214, R215, R214, !PT ;  /* 0x000000d6d7d67209 */ /* 0x000fe20007800000 */
[----:B------:R-:W-:Y:S01]  /*5d00*/  FMUL R215, R173, UR5 ;  /* 0x00000005add77c20 */ /* 0x000fe20008400000 */
[----:B0-----:R-:W-:Y:S01]  /*5d10*/  IMAD.WIDE R218, R3, 0x2, R224 ;  /* 0x0000000203da7825 */ /* 0x001fe200078e02e0 */
[----:B------:R0:W2:Y:S03]  /*5d20*/  LDG.E.U16 R238, desc[UR6][R216.64] ;  /* 0x00000006d8ee7981 */ /* 0x0000a6000c1e1500 */
[----:B------:R-:W-:Y:S01]  /*5d30*/  FMNMX R214, R215, R214, !PT ;  /* 0x000000d6d7d67209 */ /* 0x000fe20007800000 */
[----:B------:R-:W-:Y:S01]  /*5d40*/  FMUL R215, R176, UR5 ;  /* 0x00000005b0d77c20 */ /* 0x000fe20008400000 */
[----:B------:R1:W5:Y:S01]  /*5d50*/  LDG.E.U16 R239, desc[UR6][R218.64] ;  /* 0x00000006daef7981 */ /* 0x000362000c1e1500 */
[----:B0-----:R-:W-:-:S03]  /*5d60*/  IMAD.WIDE R216, R3, 0x2, R202 ;  /* 0x0000000203d87825 */ /* 0x001fc600078e02ca */
[----:B------:R-:W-:Y:S01]  /*5d70*/  FMNMX R214, R215, R214, !PT ;  /* 0x000000d6d7d67209 */ /* 0x000fe20007800000 */
[----:B------:R-:W-:Y:S01]  /*5d80*/  FMUL R215, R177, UR5 ;  /* 0x00000005b1d77c20 */ /* 0x000fe20008400000 */
[----:B-1----:R-:W-:Y:S01]  /*5d90*/  IMAD.WIDE R218, R3, 0x2, R200 ;  /* 0x0000000203da7825 */ /* 0x002fe200078e02c8 */
[----:B------:R0:W2:Y:S03]  /*5da0*/  LDG.E.U16 R243, desc[UR6][R216.64] ;  /* 0x00000006d8f37981 */ /* 0x0000a6000c1e1500 */
[----:B------:R-:W-:Y:S01]  /*5db0*/  FMNMX R214, R215, R214, !PT ;  /* 0x000000d6d7d67209 */ /* 0x000fe20007800000 */
[----:B------:R1:W2:Y:S01]  /*5dc0*/  LDG.E.U16 R246, desc[UR6][R218.64] ;  /* 0x00000006daf67981 */ /* 0x0002a2000c1e1500 */
[----:B------:R-:W-:Y:S01]  /*5dd0*/  FMUL R215, R180, UR5 ;  /* 0x00000005b4d77c20 */ /* 0x000fe20008400000 */
[----:B0-----:R-:W-:-:S04]  /*5de0*/  IMAD.WIDE R216, R3, 0x2, R194 ;  /* 0x0000000203d87825 */ /* 0x001fc800078e02c2 */
[----:B-1----:R-:W-:Y:S01]  /*5df0*/  IMAD.WIDE R218, R3, 0x2, R190 ;  /* 0x0000000203da7825 */ /* 0x002fe200078e02be */
[----:B------:R0:W2:Y:S03]  /*5e00*/  LDG.E.U16 R248, desc[UR6][R216.64] ;  /* 0x00000006d8f87981 */ /* 0x0000a6000c1e1500 */
[----:B------:R-:W-:Y:S01]  /*5e10*/  FMUL R252, R181, UR5 ;  /* 0x00000005b5fc7c20 */ /* 0x000fe20008400000 */
[----:B------:R1:W2:Y:S01]  /*5e20*/  LDG.E.U16 R249, desc[UR6][R218.64] ;  /* 0x00000006daf97981 */ /* 0x0002a2000c1e1500 */
[----:B------:R-:W-:-:S04]  /*5e30*/  FMNMX R214, R215, R214, !PT ;  /* 0x000000d6d7d67209 */ /* 0x000fc80007800000 */
[----:B------:R-:W-:Y:S01]  /*5e40*/  FMNMX R252, R252, R214, !PT ;  /* 0x000000d6fcfc7209 */ /* 0x000fe20007800000 */
[----:B------:R-:W-:-:S04]  /*5e50*/  IMAD.WIDE R214, R3, 0x2, R196 ;  /* 0x0000000203d67825 */ /* 0x000fc800078e02c4 */
[C---:B0-----:R-:W-:Y:S02]  /*5e60*/  IMAD.WIDE R216, R3.reuse, 0x2, R192 ;  /* 0x0000000203d87825 */ /* 0x041fe400078e02c0 */
[----:B------:R0:W2:Y:S02]  /*5e70*/  LDG.E.U16 R214, desc[UR6][R214.64] ;  /* 0x00000006d6d67981 */ /* 0x0000a4000c1e1500 */
[----:B-1----:R-:W-:Y:S02]  /*5e80*/  IMAD.WIDE R218, R3, 0x2, R188 ;  /* 0x0000000203da7825 */ /* 0x002fe400078e02bc */
[----:B------:R-:W2:Y:S04]  /*5e90*/  LDG.E.U16 R216, desc[UR6][R216.64] ;  /* 0x00000006d8d87981 */ /* 0x000ea8000c1e1500 */
[----:B------:R1:W2:Y:S01]  /*5ea0*/  LDG.E.U16 R218, desc[UR6][R218.64] ;  /* 0x00000006dada7981 */ /* 0x0002a2000c1e1500 */
[----:B------:R-:W-:Y:S06]  /*5eb0*/  BAR.SYNC.DEFER_BLOCKING 0x0 ;  /* 0x0000000000007b1d */ /* 0x000fec0000010000 */
[----:B0-----:R-:W0:Y:S04]  /*5ec0*/  SHFL.BFLY PT, R215, R252, 0x2, 0x1f ;  /* 0x0c401f00fcd77f89 */ /* 0x001e2800000e0000 */
[----:B---3--:R3:W-:Y:S04]  /*5ed0*/  STS.U16 [R6+UR4+0x8000], R184 ;  /* 0x008000b806007988 */ /* 0x0087e80008000404 */
[----:B------:R4:W-:Y:S01]  /*5ee0*/  STS.U16 [R6+UR4+0x8800], R22 ;  /* 0x0088001606007988 */ /* 0x0009e20008000404 */
[----:B---3--:R-:W-:Y:S01]  /*5ef0*/  FMUL R184, R171, UR5 ;  /* 0x00000005abb87c20 */ /* 0x008fe20008400000 */
[----:B----4-:R-:W-:-:S05]  /*5f00*/  FMUL R22, R170, UR5 ;  /* 0x00000005aa167c20 */ /* 0x010fca0008400000 */
[----:B------:R-:W-:Y:S01]  /*5f10*/  FMNMX R22, R22, R184, !PT ;  /* 0x000000b816167209 */ /* 0x000fe20007800000 */
[----:B------:R-:W-:Y:S01]  /*5f20*/  FMUL R184, R174, UR5 ;  /* 0x00000005aeb87c20 */ /* 0x000fe20008400000 */
[----:B------:R3:W-:Y:S04]  /*5f30*/  STS.U16 [R6+UR4+0x8600], R185 ;  /* 0x008600b906007988 */ /* 0x0007e80008000404 */
[----:B------:R-:W-:Y:S01]  /*5f40*/  FMNMX R22, R184, R22, !PT ;  /* 0x00000016b8167209 */ /* 0x000fe20007800000 */
[----:B------:R-:W-:Y:S01]  /*5f50*/  FMUL R184, R175, UR5 ;  /* 0x00000005afb87c20 */ /* 0x000fe20008400000 */
[----:B0-----:R-:W-:Y:S01]  /*5f60*/  FMNMX R215, R252, R215, !PT ;  /* 0x000000d7fcd77209 */ /* 0x001fe20007800000 */
[----:B---3--:R-:W-:-:S03]  /*5f70*/  FMUL R185, R178, UR5 ;  /* 0x00000005b2b97c20 */ /* 0x008fc60008400000 */
[----:B------:R-:W-:Y:S02]  /*5f80*/  FMNMX R22, R184, R22, !PT ;  /* 0x00000016b8167209 */ /* 0x000fe40007800000 */
[----:B------:R-:W0:Y:S02]  /*5f90*/  SHFL.BFLY PT, R184, R215, 0x1, 0x1f ;  /* 0x0c201f00d7b87f89 */ /* 0x000e2400000e0000 */
[----:B------:R-:W-:Y:S01]  /*5fa0*/  FMNMX R22, R185, R22, !PT ;  /* 0x00000016b9167209 */ /* 0x000fe20007800000 */
[----:B------:R-:W-:-:S05]  /*5fb0*/  FMUL R185, R179, UR5 ;  /* 0x00000005b3b97c20 */ /* 0x000fca0008400000 */
[----:B------:R-:W-:Y:S01]  /*5fc0*/  FMNMX R22, R185, R22, !PT ;  /* 0x00000016b9167209 */ /* 0x000fe20007800000 */
[----:B------:R-:W-:-:S05]  /*5fd0*/  FMUL R185, R182, UR5 ;  /* 0x00000005b6b97c20 */ /* 0x000fca0008400000 */
[----:B------:R-:W-:Y:S01]  /*5fe0*/  FMNMX R22, R185, R22, !PT ;  /* 0x00000016b9167209 */ /* 0x000fe20007800000 */
[----:B------:R-:W-:Y:S01]  /*5ff0*/  FMUL R185, R183, UR5 ;  /* 0x00000005b7b97c20 */ /* 0x000fe20008400000 */
[----:B------:R-:W-:Y:S04]  /*6000*/  STS.U16 [R6+UR4+0x8c00], R21 ;  /* 0x008c001506007988 */ /* 0x000fe80008000404 */
[----:B------:R-:W-:-:S05]  /*6010*/  FMNMX R22, R185, R22, !PT ;  /* 0x00000016b9167209 */ /* 0x000fca0007800000 */
[----:B------:R-:W3:Y:S01]  /*6020*/  SHFL.BFLY PT, R21, R22, 0x2, 0x1f ;  /* 0x0c401f0016157f89 */ /* 0x000ee200000e0000 */
[----:B0-----:R-:W-:-:S03]  /*6030*/  FMNMX R184, R215, R184, !PT ;  /* 0x000000b8d7b87209 */ /* 0x001fc60007800000 */
[----:B------:R0:W-:Y:S04]  /*6040*/  STS.U16 [R6+UR4+0x8a00], R20 ;  /* 0x008a001406007988 */ /* 0x0001e80008000404 */
[----:B------:R4:W-:Y:S01]  /*6050*/  STS.U16 [R6+UR4+0x8e00], R23 ;  /* 0x008e001706007988 */ /* 0x0009e20008000404 */
[----:B0-----:R-:W-:Y:S01]  /*6060*/  FMNMX R20, R184, R4, !PT ;  /* 0x00000004b8147209 */ /* 0x001fe20007800000 */
[----:B------:R-:W-:Y:S01]  /*6070*/  FMUL R184, R153, UR5 ;  /* 0x0000000599b87c20 */ /* 0x000fe20008400000 */
[----:B----4-:R-:W-:-:S03]  /*6080*/  FMUL R23, R152, UR5 ;  /* 0x0000000598177c20 */ /* 0x010fc60008400000 */
[----:B------:R-:W-:Y:S02]  /*6090*/  FFMA R168, R168, UR5, -R20 ;  /* 0x00000005a8a87c23 */ /* 0x000fe40008000814 */
[----:B------:R-:W-:Y:S02]  /*60a0*/  FMNMX R23, R23, R184, !PT ;  /* 0x000000b817177209 */ /* 0x000fe40007800000 */
[----:B------:R-:W-:Y:S01]  /*60b0*/  FMUL R184, R168, 1.4426950216293334961 ;  /* 0x3fb8aa3ba8b87820 */ /* 0x000fe20000400000 */
[----:B------:R-:W-:Y:S01]  /*60c0*/  FMUL R168, R156, UR5 ;  /* 0x000000059ca87c20 */ /* 0x000fe20008400000 */
[----:B---3--:R-:W-:-:S04]  /*60d0*/  FMNMX R21, R22, R21, !PT ;  /* 0x0000001516157209 */ /* 0x008fc80007800000 */
[----:B------:R-:W-:Y:S01]  /*60e0*/  FMNMX R23, R168, R23, !PT ;  /* 0x00000017a8177209 */ /* 0x000fe20007800000 */
[----:B------:R-:W-:-:S05]  /*60f0*/  FMUL R168, R157, UR5 ;  /* 0x000000059da87c20 */ /* 0x000fca0008400000 */
[----:B------:R-:W-:Y:S02]  /*6100*/  FMNMX R168, R168, R23, !PT ;  /* 0x00000017a8a87209 */ /* 0x000fe40007800000 */
[----:B------:R-:W0:Y:S01]  /*6110*/  SHFL.BFLY PT, R23, R21, 0x1, 0x1f ;  /* 0x0c201f0015177f89 */ /* 0x000e2200000e0000 */
[----:B------:R-:W-:Y:S01]  /*6120*/  FMUL R22, R160, UR5 ;  /* 0x00000005a0167c20 */ /* 0x000fe20008400000 */
[----:B------:R-:W-:-:S04]  /*6130*/  FFMA R169, R169, UR5, -R20 ;  /* 0x00000005a9a97c23 */ /* 0x000fc80008000814 */
[----:B------:R-:W-:Y:S01]  /*6140*/  FMUL R169, R169, 1.4426950216293334961 ;  /* 0x3fb8aa3ba9a97820 */ /* 0x000fe20000400000 */
[----:B------:R-:W-:Y:S01]  /*6150*/  FMNMX R168, R22, R168, !PT ;  /* 0x000000a816a87209 */ /* 0x000fe20007800000 */
[----:B------:R-:W-:Y:S01]  /*6160*/  FMUL R22, R161, UR5 ;  /* 0x00000005a1167c20 */ /* 0x000fe20008400000 */
[----:B------:R3:W-:Y:S04]  /*6170*/  STS.U16 [R6+UR4+0x8400], R220 ;  /* 0x008400dc06007988 */ /* 0x0007e80008000404 */
[----:B------:R-:W-:Y:S01]  /*6180*/  FMNMX R168, R22, R168, !PT ;  /* 0x000000a816a87209 */ /* 0x000fe20007800000 */
[----:B---3--:R3:W4:Y:S02]  /*6190*/  MUFU.EX2 R220, R169 ;  /* 0x000000a900dc7308 */ /* 0x0087240000000800 */
[----:B---3--:R-:W-:-:S05]  /*61a0*/  FMUL R169, R164, UR5 ;  /* 0x00000005a4a97c20 */ /* 0x008fca0008400000 */
[----:B------:R-:W-:Y:S01]  /*61b0*/  FMNMX R168, R169, R168, !PT ;  /* 0x000000a8a9a87209 */ /* 0x000fe20007800000 */
[----:B------:R-:W-:Y:S01]  /*61c0*/  FMUL R169, R165, UR5 ;  /* 0x00000005a5a97c20 */ /* 0x000fe20008400000 */
[----:B0-----:R-:W-:Y:S01]  /*61d0*/  FMNMX R21, R21, R23, !PT ;  /* 0x0000001715157209 */ /* 0x001fe20007800000 */
[----:B------:R-:W-:-:S03]  /*61e0*/  FFMA R172, R172, UR5, -R20 ;  /* 0x00000005acac7c23 */ /* 0x000fc60008000814 */
[----:B------:R-:W-:Y:S01]  /*61f0*/  FMNMX R23, R169, R168, !PT ;  /* 0x000000a8a9177209 */ /* 0x000fe20007800000 */
[----:B------:R-:W-:-:S04]  /*6200*/  FMUL R172, R172, 1.4426950216293334961 ;  /* 0x3fb8aa3bacac7820 */ /* 0x000fc80000400000 */
[----:B------:R-:W0:Y:S01]  /*6210*/  SHFL.BFLY PT, R168, R23, 0x2, 0x1f ;  /* 0x0c401f0017a87f89 */ /* 0x000e2200000e0000 */
[----:B------:R3:W-:Y:S01]  /*6220*/  MUFU.EX2 R252, R172 ;  /* 0x000000ac00fc7308 */ /* 0x0007e20000000800 */
[----:B------:R-:W-:Y:S01]  /*6230*/  FMUL R22, R154, UR5 ;  /* 0x000000059a167c20 */ /* 0x000fe20008400000 */
[----:B------:R-:W-:Y:S01]  /*6240*/  FMNMX R21, R21, R0, !PT ;  /* 0x0000000015157209 */ /* 0x000fe20007800000 */
[----:B------:R-:W-:Y:S01]  /*6250*/  FMUL R169, R158, UR5 ;  /* 0x000000059ea97c20 */ /* 0x000fe20008400000 */
[----:B---3--:R-:W-:-:S03]  /*6260*/  FMUL R172, R155, UR5 ;  /* 0x000000059bac7c20 */ /* 0x008fc60008400000 */
[--C-:B------:R-:W-:Y:S02]  /*6270*/  FFMA R171, R171, UR5, -R21.reuse ;  /* 0x00000005abab7c23 */ /* 0x100fe40008000815 */
[----:B------:R-:W-:Y:S01]  /*6280*/  FMNMX R22, R22, R172, !PT ;  /* 0x000000ac16167209 */ /* 0x000fe20007800000 */
[--C-:B------:R-:W-:Y:S01]  /*6290*/  FFMA R180, R180, UR5, -R20.reuse ;  /* 0x00000005b4b47c23 */ /* 0x100fe20008000814 */
[----:B------:R-:W-:Y:S02]  /*62a0*/  FFMA R170, R170, UR5, -R21 ;  /* 0x00000005aaaa7c23 */ /* 0x000fe40008000815 */
[----:B------:R-:W-:Y:S01]  /*62b0*/  FMNMX R22, R169, R22, !PT ;  /* 0x00000016a9167209 */ /* 0x000fe20007800000 */
[----:B------:R-:W-:Y:S01]  /*62c0*/  FMUL R169, R159, UR5 ;  /* 0x000000059fa97c20 */ /* 0x000fe20008400000 */
[--C-:B------:R-:W-:Y:S01]  /*62d0*/  FFMA R172, R181, UR5, -R20.reuse ;  /* 0x00000005b5ac7c23 */ /* 0x100fe20008000814 */
[----:B------:R-:W-:Y:S01]  /*62e0*/  FMUL R171, R171, 1.4426950216293334961 ;  /* 0x3fb8aa3babab7820 */ /* 0x000fe20000400000 */
[----:B------:R3:W-:Y:S01]  /*62f0*/  STS.U16 [R6+UR4+0x8200], R221 ;  /* 0x008200dd06007988 */ /* 0x0007e20008000404 */
[----:B------:R-:W-:Y:S01]  /*6300*/  FMUL R180, R180, 1.4426950216293334961 ;  /* 0x3fb8aa3bb4b47820 */ /* 0x000fe20000400000 */
[----:B------:R-:W-:Y:S01]  /*6310*/  FMUL R170, R170, 1.4426950216293334961 ;  /* 0x3fb8aa3baaaa7820 */ /* 0x000fe20000400000 */
[----:B------:R-:W-:Y:S01]  /*6320*/  FMNMX R22, R169, R22, !PT ;  /* 0x00000016a9167209 */ /* 0x000fe20007800000 */
[----:B------:R-:W-:Y:S01]  /*6330*/  FMUL R172, R172, 1.4426950216293334961 ;  /* 0x3fb8aa3bacac7820 */ /* 0x000fe20000400000 */
[----:B------:R-:W-:Y:S01]  /*6340*/  FMUL R169, R162, UR5 ;  /* 0x00000005a2a97c20 */ /* 0x000fe20008400000 */
[--C-:B-1----:R-:W-:Y:S01]  /*6350*/  FFMA R219, R176, UR5, -R20.reuse ;  /* 0x00000005b0db7c23 */ /* 0x102fe20008000814 */
[----:B---3--:R-:W-:-:S02]  /*6360*/  FFMA R221, R173, UR5, -R20 ;  /* 0x00000005addd7c23 */ /* 0x008fc40008000814 */
[----:B------:R0:W-:Y:S01]  /*6370*/  MUFU.EX2 R173, R171 ;  /* 0x000000ab00ad7308 */ /* 0x0001e20000000800 */
[----:B------:R-:W-:Y:S02]  /*6380*/  FMNMX R169, R169, R22, !PT ;  /* 0x00000016a9a97209 */ /* 0x000fe40007800000 */
[----:B0-----:R-:W-:-:S05]  /*6390*/  FMNMX R171, R23, R168, !PT ;  /* 0x000000a817ab7209 */ /* 0x001fca0007800000 */
[----:B------:R0:W-:Y:S08]  /*63a0*/  MUFU.EX2 R176, R170 ;  /* 0x000000aa00b07308 */ /* 0x0001f00000000800 */
[----:B------:R-:W-:Y:S01]  /*63b0*/  MUFU.EX2 R181, R180 ;  /* 0x000000b400b57308 */ /* 0x000fe20000000800 */
[----:B0-----:R-:W-:-:S07]  /*63c0*/  FMUL R170, R163, UR5 ;  /* 0x00000005a3aa7c20 */ /* 0x001fce0008400000 */
[----:B------:R0:W-:Y:S01]  /*63d0*/  MUFU.EX2 R180, R172 ;  /* 0x000000ac00b47308 */ /* 0x0001e20000000800 */
[----:B------:R-:W-:Y:S01]  /*63e0*/  FMNMX R169, R170, R169, !PT ;  /* 0x000000a9aaa97209 */ /* 0x000fe20007800000 */
[----:B------:R-:W-:Y:S01]  /*63f0*/  FMUL R170, R166, UR5 ;  /* 0x00000005a6aa7c20 */ /* 0x000fe20008400000 */
[----:B0-----:R-:W0:Y:S01]  /*6400*/  SHFL.BFLY PT, R172, R171, 0x1, 0x1f ;  /* 0x0c201f00abac7f89 */ /* 0x001e2200000e0000 */
[----:B------:R-:W-:Y:S01]  /*6410*/  FFMA R215, R177, UR5, -R20 ;  /* 0x00000005b1d77c23 */ /* 0x000fe20008000814 */
[----:B------:R-:W-:Y:S02]  /*6420*/  FMUL R177, R167, UR5 ;  /* 0x00000005a7b17c20 */ /* 0x000fe40008400000 */
[----:B------:R-:W-:-:S04]  /*6430*/  FMNMX R170, R170, R169, !PT ;  /* 0x000000a9aaaa7209 */ /* 0x000fc80007800000 */
[----:B------:R-:W-:Y:S01]  /*6440*/  FMNMX R177, R177, R170, !PT ;  /* 0x000000aab1b17209 */ /* 0x000fe20007800000 */
[----:B------:R-:W-:-:S04]  /*6450*/  FFMA R168, R178, UR5, -R21 ;  /* 0x00000005b2a87c23 */ /* 0x000fc80008000815 */
[----:B------:R-:W1:Y:S01]  /*6460*/  SHFL.BFLY PT, R178, R177, 0x2, 0x1f ;  /* 0x0c401f00b1b27f89 */ /* 0x000e6200000e0000 */
[----:B------:R-:W-:-:S04]  /*6470*/  FFMA R174, R174, UR5, -R21 ;  /* 0x00000005aeae7c23 */ /* 0x000fc80008000815 */
[----:B------:R-:W-:Y:S01]  /*6480*/  FMUL R22, R174, 1.4426950216293334961 ;  /* 0x3fb8aa3bae167820 */ /* 0x000fe20000400000 */
[----:B------:R-:W-:Y:S01]  /*6490*/  FADD R174, -R21, R0 ;  /* 0x0000000015ae7221 */ /* 0x000fe20000000100 */
[----:B0-----:R-:W-:-:S04]  /*64a0*/  FMNMX R172, R171, R172, !PT ;  /* 0x000000acabac7209 */ /* 0x001fc80007800000 */
[----:B------:R-:W-:-:S05]  /*64b0*/  FMNMX R0, R172, R2, !PT ;  /* 0x00000002ac007209 */ /* 0x000fca0007800000 */
[--C-:B------:R-:W-:Y:S01]  /*64c0*/  FFMA R152, R152, UR5, -R0.reuse ;  /* 0x0000000598987c23 */ /* 0x100fe20008000800 */
[----:B------:R-:W-:-:S03]  /*64d0*/  FFMA R153, R153, UR5, -R0 ;  /* 0x0000000599997c23 */ /* 0x000fc60008000800 */
[----:B------:R-:W-:Y:S01]  /*64e0*/  FMUL R152, R152, 1.4426950216293334961 ;  /* 0x3fb8aa3b98987820 */ /* 0x000fe20000400000 */
[----:B------:R-:W-:Y:S01]  /*64f0*/  FMUL R172, R174, 1.4426950216293334961 ;  /* 0x3fb8aa3baeac7820 */ /* 0x000fe20000400000 */
[----:B------:R-:W-:Y:S01]  /*6500*/  FMUL R153, R153, 1.4426950216293334961 ;  /* 0x3fb8aa3b99997820 */ /* 0x000fe20000400000 */
[----:B-----5:R0:W-:Y:S01]  /*6510*/  STS.U16 [R6+UR4+0x9600], R239 ;  /* 0x009600ef06007988 */ /* 0x0201e20008000404 */
[----:B------:R1:W-:Y:S01]  /*6520*/  MUFU.EX2 R174, R152 ;  /* 0x0000009800ae7308 */ /* 0x0003e20000000800 */
[----:B------:R-:W-:Y:S02]  /*6530*/  FFMA R23, R175, UR5, -R21 ;  /* 0x00000005af177c23 */ /* 0x000fe40008000815 */
[----:B------:R-:W-:Y:S01]  /*6540*/  STS.U16 [R6+UR4+0x9000], R226 ;  /* 0x009000e206007988 */ /* 0x000fe20008000404 */
[----:B-1----:R-:W-:Y:S02]  /*6550*/  FMNMX R152, R177, R178, !PT ;  /* 0x000000b2b1987209 */ /* 0x002fe40007800000 */
[----:B0-----:R-:W-:-:S02]  /*6560*/  LOP3.LUT R239, R6, 0x20, RZ, 0x3c, !PT ;  /* 0x0000002006ef7812 */ /* 0x001fc400078e3cff */
[----:B------:R0:W-:Y:S01]  /*6570*/  MUFU.EX2 R175, R153 ;  /* 0x0000009900af7308 */ /* 0x0001e20000000800 */
[----:B------:R-:W-:Y:S04]  /*6580*/  STS.U16 [R6+UR4+0x9200], R227 ;  /* 0x009200e306007988 */ /* 0x000fe80008000404 */
[----:B------:R-:W-:Y:S04]  /*6590*/  STS.U16 [R6+UR4+0x9400], R235 ;  /* 0x009400eb06007988 */ /* 0x000fe80008000404 */
[----:B0-----:R-:W0:Y:S04]  /*65a0*/  SHFL.BFLY PT, R153, R152, 0x1, 0x1f ;  /* 0x0c201f0098997f89 */ /* 0x001e2800000e0000 */
[----:B--2---:R-:W-:Y:S04]  /*65b0*/  STS.U16 [R6+UR4+0x9800], R243 ;  /* 0x009800f306007988 */ /* 0x004fe80008000404 */
        /* <DEDUP_REMOVED lines=17> */
[----:B------:R2:W-:Y:S04]  /*66d0*/  STS.U16 [R239+UR4+0x9d00], R216 ;  /* 0x009d00d8ef007988 */ /* 0x0005e80008000404 */
[----:B------:R-:W-:Y:S01]  /*66e0*/  STS.U16 [R239+UR4+0x9f00], R218 ;  /* 0x009f00daef007988 */ /* 0x000fe20008000404 */
[----:B------:R3:W-:Y:S06]  /*66f0*/  MEMBAR.ALL.CTA ;  /* 0x0000000000007992 */ /* 0x0007ec0000008000 */
[----:B---3--:R-:W3:Y:S01]  /*6700*/  FENCE.VIEW.ASYNC.S ;  /* 0x00000000000073c6 */ /* 0x008ee20000000000 */
[----:B0-----:R-:W-:Y:S01]  /*6710*/  FMNMX R153, R152, R153, !PT ;  /* 0x0000009998997209 */ /* 0x001fe20007800000 */
[----:B------:R-:W-:Y:S01]  /*6720*/  FADD R152, -R0, R2 ;  /* 0x0000000200987221 */ /* 0x000fe20000000100 */
[----:B------:R-:W0:Y:S01]  /*6730*/  MUFU.EX2 R217, R184 ;  /* 0x000000b800d97308 */ /* 0x000e220000000800 */
[----:B------:R-:W-:Y:S01]  /*6740*/  FADD R4, -R20, R4 ;  /* 0x0000000414047221 */ /* 0x000fe20000000100 */
[----:B------:R-:W-:Y:S01]  /*6750*/  FMNMX R2, R153, R15, !PT ;  /* 0x0000000f99027209 */ /* 0x000fe20007800000 */
[----:B------:R-:W-:Y:S01]  /*6760*/  FMUL R152, R152, 1.4426950216293334961 ;  /* 0x3fb8aa3b98987820 */ /* 0x000fe20000400000 */
[--C-:B------:R-:W-:Y:S01]  /*6770*/  FFMA R179, R179, UR5, -R21.reuse ;  /* 0x00000005b3b37c23 */ /* 0x100fe20008000815 */
[--C-:B------:R-:W-:Y:S01]  /*6780*/  FFMA R182, R182, UR5, -R21.reuse ;  /* 0x00000005b6b67c23 */ /* 0x100fe20008000815 */
[----:B------:R-:W-:Y:S01]  /*6790*/  FFMA R183, R183, UR5, -R21 ;  /* 0x00000005b7b77c23 */ /* 0x000fe20008000815 */
[--C-:B------:R-:W-:Y:S01]  /*67a0*/  FFMA R178, R157, UR5, -R0.reuse ;  /* 0x000000059db27c23 */ /* 0x100fe20008000800 */
[----:B------:R5:W-:Y:S01]  /*67b0*/  MUFU.EX2 R185, R152 ;  /* 0x0000009800b97308 */ /* 0x000be20000000800 */
[----:B------:R-:W-:Y:S01]  /*67c0*/  FMUL R4, R4, 1.4426950216293334961 ;  /* 0x3fb8aa3b04047820 */ /* 0x000fe20000400000 */
[--C-:B------:R-:W-:Y:S01]  /*67d0*/  FFMA R156, R156, UR5, -R0.reuse ;  /* 0x000000059c9c7c23 */ /* 0x100fe20008000800 */
[--C-:B------:R-:W-:Y:S01]  /*67e0*/  FFMA R160, R160, UR5, -R0.reuse ;  /* 0x00000005a0a07c23 */ /* 0x100fe20008000800 */
[--C-:B------:R-:W-:Y:S01]  /*67f0*/  FFMA R161, R161, UR5, -R0.reuse ;  /* 0x00000005a1a17c23 */ /* 0x100fe20008000800 */
[--C-:B------:R-:W-:Y:S01]  /*6800*/  FFMA R164, R164, UR5, -R0.reuse ;  /* 0x00000005a4a47c23 */ /* 0x100fe20008000800 */
[----:B------:R-:W-:Y:S01]  /*6810*/  FFMA R165, R165, UR5, -R0 ;  /* 0x00000005a5a57c23 */ /* 0x000fe20008000800 */
[--C-:B------:R-:W-:Y:S01]  /*6820*/  FFMA R154, R154, UR5, -R2.reuse ;  /* 0x000000059a9a7c23 */ /* 0x100fe20008000802 */
[----:B------:R-:W-:Y:S01]  /*6830*/  FMUL R221, R221, 1.4426950216293334961 ;  /* 0x3fb8aa3bdddd7820 */ /* 0x000fe20000400000 */
[----:B-----5:R-:W-:Y:S01]  /*6840*/  FADD R152, -R2, R15 ;  /* 0x0000000f02987221 */ /* 0x020fe20000000100 */
[--C-:B------:R-:W-:Y:S01]  /*6850*/  FFMA R155, R155, UR5, -R2.reuse ;  /* 0x000000059b9b7c23 */ /* 0x100fe20008000802 */
[--C-:B------:R-:W-:Y:S01]  /*6860*/  FFMA R158, R158, UR5, -R2.reuse ;  /* 0x000000059e9e7c23 */ /* 0x100fe20008000802 */
[--C-:B------:R-:W-:Y:S01]  /*6870*/  FFMA R159, R159, UR5, -R2.reuse ;  /* 0x000000059f9f7c23 */ /* 0x100fe20008000802 */
[--C-:B------:R-:W-:Y:S01]  /*6880*/  FFMA R162, R162, UR5, -R2.reuse ;  /* 0x00000005a2a27c23 */ /* 0x100fe20008000802 */
[--C-:B------:R-:W-:Y:S01]  /*6890*/  FFMA R163, R163, UR5, -R2.reuse ;  /* 0x00000005a3a37c23 */ /* 0x100fe20008000802 */
[--C-:B------:R-:W-:Y:S01]  /*68a0*/  FFMA R166, R166, UR5, -R2.reuse ;  /* 0x00000005a6a67c23 */ /* 0x100fe20008000802 */
[----:B------:R-:W-:Y:S01]  /*68b0*/  FFMA R167, R167, UR5, -R2 ;  /* 0x00000005a7a77c23 */ /* 0x000fe20008000802 */
[----:B------:R-:W-:Y:S01]  /*68c0*/  FMUL R219, R219, 1.4426950216293334961 ;  /* 0x3fb8aa3bdbdb7820 */ /* 0x000fe20000400000 */
        /* <DEDUP_REMOVED lines=21> */
[----:B------:R-:W5:Y:S01]  /*6a20*/  MUFU.EX2 R4, R4 ;  /* 0x0000000400047308 */ /* 0x000f620000000800 */
[----:B----4-:R-:W-:Y:S01]  /*6a30*/  MOV R235, R220 ;  /* 0x000000dc00eb7202 */ /* 0x010fe20000000f00 */
[----:B-1----:R-:W4:Y:S01]  /*6a40*/  LDL R214, [R1+0x190] ;  /* 0x0001900001d67983 */ /* 0x002f220000100800 */
[----:B0-----:R-:W-:Y:S01]  /*6a50*/  MOV R227, R217 ;  /* 0x000000d900e37202 */ /* 0x001fe20000000f00 */
[----:B------:R-:W-:Y:S01]  /*6a60*/  UMOV UR42, UR34 ;  /* 0x00000022002a7c82 */ /* 0x000fe20008000000 */
[----:B------:R-:W-:Y:S01]  /*6a70*/  UMOV UR43, UR35 ;  /* 0x00000023002b7c82 */ /* 0x000fe20008000000 */
[----:B------:R-:W-:Y:S01]  /*6a80*/  UMOV UR46, UR38 ;  /* 0x00000026002e7c82 */ /* 0x000fe20008000000 */
[----:B------:R-:W-:Y:S01]  /*6a90*/  UMOV UR47, UR39 ;  /* 0x00000027002f7c82 */ /* 0x000fe20008000000 */
[----:B------:R-:W0:Y:S01]  /*6aa0*/  MUFU.EX2 R172, R172 ;  /* 0x000000ac00ac7308 */ /* 0x000e220000000800 */
[----:B------:R-:W-:Y:S01]  /*6ab0*/  R2UR UR32, R11 ;  /* 0x000000000b2072ca */ /* 0x000fe200000e0000 */
[----:B--2---:R-:W1:Y:S06]  /*6ac0*/  LDC R216, c[0x0][0x280] ;  /* 0x0000a000ffd87b82 */ /* 0x004e6c0000000800 */
[----:B------:R-:W2:Y:S08]  /*6ad0*/  MUFU.EX2 R213, R152 ;  /* 0x0000009800d57308 */ /* 0x000eb00000000800 */
[----:B------:R-:W3:Y:S08]  /*6ae0*/  MUFU.EX2 R221, R221 ;  /* 0x000000dd00dd7308 */ /* 0x000ef00000000800 */
[----:B------:R-:W-:Y:S08]  /*6af0*/  MUFU.EX2 R219, R219 ;  /* 0x000000db00db7308 */ /* 0x000ff00000000800 */
[----:B------:R-:W1:Y:S08]  /*6b00*/  MUFU.EX2 R215, R215 ;  /* 0x000000d700d77308 */ /* 0x000e700000000800 */
        /* <DEDUP_REMOVED lines=11> */
[----:B------:R-:W-:Y:S08]  /*6bc0*/  MUFU.EX2 R184, R165 ;  /* 0x000000a500b87308 */ /* 0x000ff00000000800 */
[----:B------:R3:W-:Y:S08]  /*6bd0*/  MUFU.EX2 R217, R154 ;  /* 0x0000009a00d97308 */ /* 0x0007f00000000800 */
[----:B------:R1:W1:Y:S08]  /*6be0*/  MUFU.EX2 R220, R155 ;  /* 0x0000009b00dc7308 */ /* 0x0002700000000800 */
[----:B------:R1:W-:Y:S08]  /*6bf0*/  MUFU.EX2 R226, R158 ;  /* 0x0000009e00e27308 */ /* 0x0003f00000000800 */
[----:B------:R1:W1:Y:S08]  /*6c00*/  MUFU.EX2 R208, R159 ;  /* 0x0000009f00d07308 */ /* 0x0002700000000800 */
[----:B------:R1:W-:Y:S08]  /*6c10*/  MUFU.EX2 R211, R162 ;  /* 0x000000a200d37308 */ /* 0x0003f00000000800 */
[----:B------:R1:W1:Y:S08]  /*6c20*/  MUFU.EX2 R212, R163 ;  /* 0x000000a300d47308 */ /* 0x0002700000000800 */
[----:B------:R1:W-:Y:S08]  /*6c30*/  MUFU.EX2 R210, R166 ;  /* 0x000000a600d27308 */ /* 0x0003f00000000800 */
[----:B------:R-:W1:Y:S01]  /*6c40*/  MUFU.EX2 R15, R167 ;  /* 0x000000a7000f7308 */ /* 0x000e620000000800 */
[-C--:B-----5:R-:W-:Y:S01]  /*6c50*/  FMUL R88, R88, R4.reuse ;  /* 0x0000000458587220 */ /* 0x0a0fe20000400000 */
[-C--:B------:R-:W-:Y:S01]  /*6c60*/  FMUL R89, R89, R4.reuse ;  /* 0x0000000459597220 */ /* 0x080fe20000400000 */
        /* <DEDUP_REMOVED lines=28> */
[----:B------:R-:W-:Y:S01]  /*6e30*/  FMUL R148, R148, R4 ;  /* 0x0000000494947220 */ /* 0x000fe20000400000 */
[-C--:B0-----:R-:W-:Y:S01]  /*6e40*/  FMUL R90, R90, R172.reuse ;  /* 0x000000ac5a5a7220 */ /* 0x081fe20000400000 */
        /* <DEDUP_REMOVED lines=61> */
[-C--:B--2---:R-:W-:Y:S01]  /*7220*/  FMUL R26, R26, R213.reuse ;  /* 0x000000d51a1a7220 */ /* 0x084fe20000400000 */
        /* <DEDUP_REMOVED lines=30> */
[----:B------:R-:W-:Y:S01]  /*7410*/  FMUL R149, R149, R4 ;  /* 0x0000000495957220 */ /* 0x000fe20000400000 */
[----:B------:R-:W-:Y:S01]  /*7420*/  FMUL R151, R151, R172 ;  /* 0x000000ac97977220 */ /* 0x000fe20000400000 */
[----:B------:R-:W-:Y:S01]  /*7430*/  FMUL R85, R85, R185 ;  /* 0x000000b955557220 */ /* 0x000fe20000400000 */
[----:B------:R-:W-:Y:S01]  /*7440*/  FMUL R87, R87, R213 ;  /* 0x000000d557577220 */ /* 0x000fe20000400000 */
[----:B------:R-:W-:-:S02]  /*7450*/  F2FP.BF16.F32.PACK_AB R152, R235, R227 ;  /* 0x000000e3eb98723e */ /* 0x000fc400000010ff */
[----:B---3--:R-:W-:Y:S02]  /*7460*/  F2FP.BF16.F32.PACK_AB R154, R221, R252 ;  /* 0x000000fcdd9a723e */ /* 0x008fe400000010ff */
[----:B-1----:R-:W-:Y:S02]  /*7470*/  F2FP.BF16.F32.PACK_AB R156, R215, R219 ;  /* 0x000000dbd79c723e */ /* 0x002fe400000010ff */
[----:B------:R-:W-:Y:S02]  /*7480*/  F2FP.BF16.F32.PACK_AB R153, R173, R176 ;  /* 0x000000b0ad99723e */ /* 0x000fe400000010ff */
[----:B------:R-:W-:Y:S02]  /*7490*/  F2FP.BF16.F32.PACK_AB R155, R23, R22 ;  /* 0x00000016179b723e */ /* 0x000fe400000010ff */
[----:B------:R-:W-:Y:S02]  /*74a0*/  F2FP.BF16.F32.PACK_AB R157, R169, R168 ;  /* 0x000000a8a99d723e */ /* 0x000fe400000010ff */
[----:B------:R-:W-:-:S02]  /*74b0*/  F2FP.BF16.F32.PACK_AB R158, R180, R181 ;  /* 0x000000b5b49e723e */ /* 0x000fc400000010ff */
[----:B------:R-:W-:Y:S02]  /*74c0*/  F2FP.BF16.F32.PACK_AB R159, R171, R170 ;  /* 0x000000aaab9f723e */ /* 0x000fe400000010ff */
[----:B------:R-:W-:Y:S02]  /*74d0*/  F2FP.BF16.F32.PACK_AB R160, R175, R174 ;  /* 0x000000aeafa0723e */ /* 0x000fe400000010ff */
[----:B------:R-:W-:Y:S02]  /*74e0*/  F2FP.BF16.F32.PACK_AB R162, R178, R177 ;  /* 0x000000b1b2a2723e */ /* 0x000fe400000010ff */
[----:B------:R-:W-:Y:S02]  /*74f0*/  F2FP.BF16.F32.PACK_AB R164, R182, R179 ;  /* 0x000000b3b6a4723e */ /* 0x000fe400000010ff */
[----:B------:R-:W-:Y:S02]  /*7500*/  F2FP.BF16.F32.PACK_AB R161, R220, R217 ;  /* 0x000000d9dca1723e */ /* 0x000fe400000010ff */
[----:B------:R-:W-:-:S02]  /*7510*/  F2FP.BF16.F32.PACK_AB R163, R208, R226 ;  /* 0x000000e2d0a3723e */ /* 0x000fc400000010ff */
[----:B------:R-:W-:Y:S02]  /*7520*/  F2FP.BF16.F32.PACK_AB R165, R212, R211 ;  /* 0x000000d3d4a5723e */ /* 0x000fe400000010ff */
[----:B------:R-:W-:Y:S02]  /*7530*/  F2FP.BF16.F32.PACK_AB R166, R184, R183 ;  /* 0x000000b7b8a6723e */ /* 0x000fe400000010ff */
[----:B------:R-:W-:Y:S01]  /*7540*/  F2FP.BF16.F32.PACK_AB R167, R15, R210 ;  /* 0x000000d20fa7723e */ /* 0x000fe200000010ff */
[----:B------:R-:W-:Y:S06]  /*7550*/  BAR.SYNC.DEFER_BLOCKING 0x0 ;  /* 0x0000000000007b1d */ /* 0x000fec0000010000 */
[----:B------:R-:W-:-:S06]  /*7560*/  WARPGROUP.ARRIVE ;  /* 0x00000000000079c5 */ /* 0x000fcc0000000000 */
[----:B------:R-:W-:-:S12]  /*7570*/  HGMMA.64x128x16.F32.BF16 R88, R152, gdesc[UR32], R88 ;  /* 0x01e0002098587df0 */ /* 0x000fd80008701858 */
[----:B------:R-:W-:-:S12]  /*7580*/  HGMMA.64x128x16.F32.BF16 R88, R156, gdesc[UR36], R88 ;  /* 0x01e000249c587df0 */ /* 0x000fd80008701858 */
[----:B------:R-:W-:Y:S01]  /*7590*/  HGMMA.64x128x16.F32.BF16 R24, R160, gdesc[UR40], R24 ;  /* 0x01e00028a0187df0 */ /* 0x000fe20008701818 */
[----:B------:R-:W-:Y:S01]  /*75a0*/  UMOV UR42, UR46 ;  /* 0x0000002e002a7c82 */ /* 0x000fe20008000000 */
[----:B------:R-:W-:Y:S01]  /*75b0*/  UMOV UR43, UR47 ;  /* 0x0000002f002b7c82 */ /* 0x000fe20008000000 */
[----:B------:R-:W-:Y:S01]  /*75c0*/  R2UR UR39, R8 ;  /* 0x00000000082772ca */ /* 0x000fe200000e0000 */
[----:B------:R-:W-:Y:S01]  /*75d0*/  FADD R8, R227, R235 ;  /* 0x000000ebe3087221 */ /* 0x000fe20000000000 */
        /* <DEDUP_REMOVED lines=27> */
[----:B------:R-:W-:Y:S01]  /*7790*/  R2UR UR38, R9 ;  /* 0x00000000092672ca */ /* 0x000fe200000e0000 */
[----:B------:R-:W0:Y:S01]  /*77a0*/  SHFL.BFLY PT, R11, R8, 0x2, 0x1f ;  /* 0x0c401f00080b7f89 */ /* 0x000e2200000e0000 */
[----:B------:R-:W-:-:S03]  /*77b0*/  R2UR UR33, R12 ;  /* 0x000000000c2172ca */ /* 0x000fc600000e0000 */
[----:B------:R-:W1:Y:S01]  /*77c0*/  SHFL.BFLY PT, R9, R217, 0x2, 0x1f ;  /* 0x0c401f00d9097f89 */ /* 0x000e6200000e0000 */
[----:B------:R-:W-:-:S03]  /*77d0*/  R2UR UR36, R10 ;  /* 0x000000000a2472ca */ /* 0x000fc600000e0000 */
[----:B------:R-:W2:Y:S04]  /*77e0*/  SHFL.BFLY PT, R12, R173, 0x2, 0x1f ;  /* 0x0c401f00ad0c7f89 */ /* 0x000ea800000e0000 */
[----:B------:R-:W3:Y:S01]  /*77f0*/  SHFL.BFLY PT, R10, R174, 0x2, 0x1f ;  /* 0x0c401f00ae0a7f89 */ /* 0x000ee200000e0000 */
[----:B------:R-:W-:Y:S01]  /*7800*/  HGMMA.64x128x16.F32.BF16 R24, R164, gdesc[UR40], R24, gsb0 ;  /* 0x01e00028a4187df0 */ /* 0x000fe20008001818 */
[----:B0-----:R-:W-:Y:S01]  /*7810*/  FADD R11, R8, R11 ;  /* 0x0000000b080b7221 */ /* 0x001fe20000000000 */
[----:B-1----:R-:W-:Y:S01]  /*7820*/  FADD R9, R217, R9 ;  /* 0x00000009d9097221 */ /* 0x002fe20000000000 */
[----:B--2---:R-:W-:Y:S01]  /*7830*/  FADD R12, R173, R12 ;  /* 0x0000000cad0c7221 */ /* 0x004fe20000000000 */
[----:B---3--:R-:W-:Y:S02]  /*7840*/  FADD R10, R174, R10 ;  /* 0x0000000aae0a7221 */ /* 0x008fe40000000000 */
[----:B------:R-:W0:Y:S01]  /*7850*/  SHFL.BFLY PT, R8, R11, 0x1, 0x1f ;  /* 0x0c201f000b087f89 */ /* 0x000e2200000e0000 */
[----:B------:R-:W-:-:S03]  /*7860*/  R2UR UR35, R14 ;  /* 0x000000000e2372ca */ /* 0x000fc600000e0000 */
[----:B------:R-:W1:Y:S01]  /*7870*/  SHFL.BFLY PT, R15, R9, 0x1, 0x1f ;  /* 0x0c201f00090f7f89 */ /* 0x000e6200000e0000 */
[----:B------:R-:W-:-:S03]  /*7880*/  R2UR UR34, R13 ;  /* 0x000000000d2272ca */ /* 0x000fc600000e0000 */
[----:B------:R-:W2:Y:S04]  /*7890*/  SHFL.BFLY PT, R13, R12, 0x1, 0x1f ;  /* 0x0c201f000c0d7f89 */ /* 0x000ea800000e0000 */
[----:B------:R-:W3:Y:S01]  /*78a0*/  SHFL.BFLY PT, R14, R10, 0x1, 0x1f ;  /* 0x0c201f000a0e7f89 */ /* 0x000ee200000e0000 */
[----:B------:R-:W-:-:S06]  /*78b0*/  UIADD3 UR60, UR60, 0x20, URZ ;  /* 0x000000203c3c7890 */ /* 0x000fcc000fffe03f */
[----:B------:R-:W-:Y:S01]  /*78c0*/  ISETP.LE.AND P0, PT, R216, UR60, PT ;  /* 0x0000003cd8007c0c */ /* 0x000fe2000bf03270 */
[----:B0-----:R-:W-:Y:S01]  /*78d0*/  FADD R8, R11, R8 ;  /* 0x000000080b087221 */ /* 0x001fe20000000000 */
[----:B-1----:R-:W-:-:S03]  /*78e0*/  FADD R15, R9, R15 ;  /* 0x0000000f090f7221 */ /* 0x002fc60000000000 */
[----:B------:R-:W-:Y:S01]  /*78f0*/  FFMA R16, R4, R16, R8 ;  /* 0x0000001004107223 */ /* 0x000fe20000000008 */
[----:B------:R-:W-:Y:S01]  /*7900*/  MOV R8, R2 ;  /* 0x0000000200087202 */ /* 0x000fe20000000f00 */
[----:B--2---:R-:W-:Y:S01]  /*7910*/  FADD R13, R12, R13 ;  /* 0x0000000d0c0d7221 */ /* 0x004fe20000000000 */
[----:B------:R-:W-:Y:S01]  /*7920*/  FFMA R19, R213, R19, R15 ;  /* 0x00000013d5137223 */ /* 0x000fe2000000000f */
[----:B------:R-:W-:Y:S02]  /*7930*/  IMAD.MOV.U32 R15, RZ, RZ, R2 ;  /* 0x000000ffff0f7224 */ /* 0x000fe400078e0002 */
[----:B---3--:R-:W-:Y:S01]  /*7940*/  FADD R14, R10, R14 ;  /* 0x0000000e0a0e7221 */ /* 0x008fe20000000000 */
[----:B------:R-:W-:Y:S01]  /*7950*/  IMAD.MOV.U32 R9, RZ, RZ, R0 ;  /* 0x000000ffff097224 */ /* 0x000fe200078e0000 */
[----:B------:R-:W-:Y:S01]  /*7960*/  MOV R2, R0 ;  /* 0x0000000000027202 */ /* 0x000fe20000000f00 */
[----:B------:R-:W-:Y:S01]  /*7970*/  FFMA R17, R172, R17, R13 ;  /* 0x00000011ac117223 */ /* 0x000fe2000000000d */
[----:B------:R-:W-:Y:S01]  /*7980*/  FFMA R18, R185, R18, R14 ;  /* 0x00000012b9127223 */ /* 0x000fe2000000000e */
[----:B----4-:R-:W-:Y:S01]  /*7990*/  IMAD R3, R214, 0x20, R3 ;  /* 0x00000020d6037824 */ /* 0x010fe200078e0203 */
[----:B------:R-:W-:Y:S01]  /*79a0*/  LEA R5, R209, R5, 0x5 ;  /* 0x00000005d1057211 */ /* 0x000fe200078e28ff */
[----:B------:R-:W-:Y:S01]  /*79b0*/  IMAD.MOV.U32 R4, RZ, RZ, R20 ;  /* 0x000000ffff047224 */ /* 0x000fe200078e0014 */
[----:B------:R-:W-:-:S02]  /*79c0*/  MOV R10, R21 ;  /* 0x00000015000a7202 */ /* 0x000fc40000000f00 */
[----:B------:R-:W-:Y:S02]  /*79d0*/  MOV R11, R20 ;  /* 0x00000014000b7202 */ /* 0x000fe40000000f00 */
[----:B------:R-:W-:Y:S01]  /*79e0*/  MOV R0, R21 ;  /* 0x0000001500007202 */ /* 0x000fe20000000f00 */
[----:B------:R-:W-:Y:S02]  /*79f0*/  WARPGROUP.DEPBAR.LE gsb0, 0x0 ;  /* 0x00008000000079c5 */ /* 0x000fe40000010000 */
[----:B------:R-:W-:Y:S05]  /*7a00*/  @!P0 BRA `(.L_x_1) ;  /* 0xffffffd000948947 */ /* 0x000fea000383ffff */
.L_x_0:
[----:B------:R-:W0:Y:S01]  /*7a10*/  S2R R4, SR_TID.X ;  /* 0x0000000000047919 */ /* 0x000e220000002100 */
[----:B------:R-:W-:Y:S01]  /*7a20*/  FSETP.GT.AND P3, PT, |R19|, 8.50705917302346158658e+37, PT ;  /* 0x7e8000001300780b */ /* 0x000fe20003f64200 */
[----:B------:R-:W-:Y:S01]  /*7a30*/  FMUL R12, R83, 0.25 ;  /* 0x3e800000530c7820 */ /* 0x000fe20000400000 */
[----:B------:R-:W-:Y:S01]  /*7a40*/  FMUL R13, R62, 0.25 ;  /* 0x3e8000003e0d7820 */ /* 0x000fe20000400000 */
[----:B------:R-:W1:Y:S01]  /*7a50*/  S2R R0, SR_TID.X ;  /* 0x0000000000007919 */ /* 0x000e620000002100 */
[----:B------:R-:W-:Y:S01]  /*7a60*/  FSETP.GT.AND P2, PT, |R18|, 8.50705917302346158658e+37, PT ;  /* 0x7e8000001200780b */ /* 0x000fe20003f44200 */
[----:B------:R-:W-:Y:S01]  /*7a70*/  FMUL R20, R65, 0.25 ;  /* 0x3e80000041147820 */ /* 0x000fe20000400000 */
[----:B------:R-:W-:Y:S01]  /*7a80*/  FSEL R83, R12, R83, P3 ;  /* 0x000000530c537208 */ /* 0x000fe20001800000 */
        /* <DEDUP_REMOVED lines=21> */
[----:B------:R-:W-:Y:S01]  /*7be0*/  FSETP.GT.AND P0, PT, |R17|, 8.50705917302346158658e+37, PT ;  /* 0x7e8000001100780b */ /* 0x000fe20003f04200 */
[----:B------:R-:W-:Y:S01]  /*7bf0*/  FMUL R21, R146, 0.25 ;  /* 0x3e80000092157820 */ /* 0x000fe20000400000 */
[----:B------:R-:W-:Y:S01]  /*7c00*/  FSEL R43, R12, R43, P3 ;  /* 0x0000002b0c2b7208 */ /* 0x000fe20001800000 */
[----:B------:R-:W-:Y:S01]  /*7c10*/  FMUL R12, R35, 0.25 ;  /* 0x3e800000230c7820 */ /* 0x000fe20000400000 */
[----:B0-----:R-:W-:Y:S01]  /*7c20*/  SHF.L.U32 R2, R4, 0x4, RZ ;  /* 0x0000000404027819 */ /* 0x001fe200000006ff */
[----:B------:R-:W-:Y:S01]  /*7c30*/  FMUL R15, R76, 0.25 ;  /* 0x3e8000004c0f7820 */ /* 0x000fe20000400000 */
[----:B------:R-:W-:Y:S01]  /*7c40*/  SHF.L.U32 R3, R4, 0x6, RZ ;  /* 0x0000000604037819 */ /* 0x000fe200000006ff */
[C---:B-1----:R-:W-:Y:S01]  /*7c50*/  IMAD.SHL.U32 R5, R0.reuse, 0x8, RZ ;  /* 0x0000000800057824 */ /* 0x042fe200078e00ff */
[----:B------:R-:W-:Y:S01]  /*7c60*/  SHF.L.U32 R6, R0, 0x2, RZ ;  /* 0x0000000200067819 */ /* 0x000fe200000006ff */
[----:B------:R-:W-:Y:S01]  /*7c70*/  FMUL R22, R135, 0.25 ;  /* 0x3e80000087167820 */ /* 0x000fe20000400000 */
[----:B------:R-:W-:Y:S01]  /*7c80*/  LOP3.LUT R2, R2, 0xf0, RZ, 0xc0, !PT ;  /* 0x000000f002027812 */ /* 0x000fe200078ec0ff */
[----:B------:R-:W-:Y:S01]  /*7c90*/  FMUL R155, R88, 0.25 ;  /* 0x3e800000589b7820 */ /* 0x000fe20000400000 */
[----:B------:R-:W-:Y:S01]  /*7ca0*/  LOP3.LUT R3, R3, 0x400, RZ, 0xc0, !PT ;  /* 0x0000040003037812 */ /* 0x000fe200078ec0ff */
[----:B------:R-:W-:Y:S01]  /*7cb0*/  FMUL R154, R89, 0.25 ;  /* 0x3e800000599a7820 */ /* 0x000fe20000400000 */
[----:B------:R-:W-:Y:S01]  /*7cc0*/  LOP3.LUT R5, R5, 0x38, RZ, 0xc0, !PT ;  /* 0x0000003805057812 */ /* 0x000fe200078ec0ff */
[----:B------:R-:W-:Y:S01]  /*7cd0*/  BAR.SYNC.DEFER_BLOCKING 0x0 ;  /* 0x0000000000007b1d */ /* 0x000fe20000010000 */
[----:B------:R-:W-:-:S02]  /*7ce0*/  LOP3.LUT R6, R6, 0x1c0, RZ, 0xc0, !PT ;  /* 0x000001c006067812 */ /* 0x000fc400078ec0ff */
[----:B------:R-:W-:Y:S02]  /*7cf0*/  IADD3 R2, R3, UR4, R2 ;  /* 0x0000000403027c10 */ /* 0x000fe4000fffe002 */
[----:B------:R-:W-:Y:S01]  /*7d00*/  SHF.R.U32.HI R3, RZ, 0x1, R0 ;  /* 0x00000001ff037819 */ /* 0x000fe20000011600 */
[----:B------:R-:W-:Y:S01]  /*7d10*/  ULDC.64 UR8, c[0x0][0x270] ;  /* 0x00009c0000087ab9 */ /* 0x000fe20000000a00 */
[----:B------:R-:W-:Y:S01]  /*7d20*/  IADD3 R14, R6, UR4, R5 ;  /* 0x00000004060e7c10 */ /* 0x000fe2000fffe005 */
[----:B------:R-:W-:Y:S01]  /*7d30*/  FMUL R5, R86, 0.25 ;  /* 0x3e80000056057820 */ /* 0x000fe20000400000 */
[----:B------:R-:W-:Y:S01]  /*7d40*/  LOP3.LUT R7, R4, 0x60, RZ, 0xc0, !PT ;  /* 0x0000006004077812 */ /* 0x000fe200078ec0ff */
[----:B------:R-:W-:Y:S01]  /*7d50*/  FMUL R6, R87, 0.25 ;  /* 0x3e80000057067820 */ /* 0x000fe20000400000 */
[----:B------:R-:W-:Y:S01]  /*7d60*/  LOP3.LUT R3, R3, 0x4, RZ, 0xc0, !PT ;  /* 0x0000000403037812 */ /* 0x000fe200078ec0ff */
[----:B------:R-:W0:Y:S01]  /*7d70*/  S2R R185, SR_TID.X ;  /* 0x0000000000b97919 */ /* 0x000e220000002100 */
[----:B------:R-:W-:Y:S01]  /*7d80*/  LEA R2, R7, R2, 0x3 ;  /* 0x0000000207027211 */ /* 0x000fe200078e18ff */
[----:B------:R-:W-:Y:S01]  /*7d90*/  FMUL R7, R82, 0.25 ;  /* 0x3e80000052077820 */ /* 0x000fe20000400000 */
[----:B------:R-:W-:Y:S01]  /*7da0*/  FSEL R86, R5, R86, P3 ;  /* 0x0000005605567208 */ /* 0x000fe20001800000 */
[----:B------:R-:W-:Y:S01]  /*7db0*/  FMUL R5, R78, 0.25 ;  /* 0x3e8000004e057820 */ /* 0x000fe20000400000 */
[----:B------:R-:W-:-:S02]  /*7dc0*/  IMAD.IADD R3, R3, 0x1, R14 ;  /* 0x0000000103037824 */ /* 0x000fc400078e020e */
        /* <DEDUP_REMOVED lines=38> */
[----:B------:R-:W1:Y:S01]  /*8030*/  S2R R184, SR_CTAID.X ;  /* 0x0000000000b87919 */ /* 0x000e620000002500 */
[----:B------:R-:W-:Y:S01]  /*8040*/  FSEL R5, R12, R35, P3 ;  /* 0x000000230c057208 */ /* 0x000fe20001800000 */
[----:B------:R-:W-:Y:S01]  /*8050*/  FMUL R12, R85, 0.25 ;  /* 0x3e800000550c7820 */ /* 0x000fe20000400000 */
[----:B------:R-:W-:Y:S01]  /*8060*/  FSEL R77, R14, R77, P2 ;  /* 0x0000004d0e4d7208 */ /* 0x000fe20001000000 */
[----:B------:R-:W-:Y:S01]  /*8070*/  FMUL R14, R69, 0.25 ;  /* 0x3e800000450e7820 */ /* 0x000fe20000400000 */
[----:B------:R-:W-:Y:S01]  /*8080*/  FSEL R39, R6, R39, P3 ;  /* 0x0000002706277208 */ /* 0x000fe20001800000 */
[----:B------:R-:W-:Y:S01]  /*8090*/  UIMAD UR8, UR61, UR8, URZ ;  /* 0x000000083d0872a4 */ /* 0x000fe2000f8e023f */
        /* <DEDUP_REMOVED lines=46> */
[----:B------:R-:W-:-:S02]  /*8380*/  FSEL R44, R7, R44, P2 ;  /* 0x0000002c072c7208 */ /* 0x000fc40001000000 */
[----:B------:R-:W-:Y:S02]  /*8390*/  FSEL R7, R12, R33, P2 ;  /* 0x000000210c077208 */ /* 0x000fe40001000000 */
        /* <DEDUP_REMOVED lines=31> */
[----:B------:R-:W-:Y:S01]  /*8590*/  FMUL R32, R19, 8388608 ;  /* 0x4b00000013207820 */ /* 0x000fe20000400000 */
        /* <DEDUP_REMOVED lines=63> */
[----:B------:R-:W-:Y:S01]  /*8990*/  FMUL R21, R16, 8388608 ;  /* 0x4b00000010157820 */ /* 0x000fe20000400000 */
[----:B------:R-:W-:Y:S01]  /*89a0*/  FSEL R150, R15, R150, P0 ;  /* 0x000000960f967208 */ /* 0x000fe20000000000 */
[----:B------:R-:W-:Y:S01]  /*89b0*/  FMUL R15, R138, 0.25 ;  /* 0x3e8000008a0f7820 */ /* 0x000fe20000400000 */
[----:B------:R-:W-:-:S02]  /*89c0*/  FSETP.GEU.AND P4, PT, R16, 1.175494350822287508e-38, PT ;  /* 0x008000001000780b */ /* 0x000fc40003f8e000 */
[----:B------:R-:W-:Y:S01]  /*89d0*/  FSEL R116, R13, R116, P1 ;  /* 0x000000740d747208 */ /* 0x000fe20000800000 */
[----:B------:R-:W-:Y:S01]  /*89e0*/  FMUL R13, R108, 0.25 ;  /* 0x3e8000006c0d7820 */ /* 0x000fe20000400000 */
[----:B------:R-:W-:Y:S02]  /*89f0*/  FSEL R97, R14, R97, P1 ;  /* 0x000000610e617208 */ /* 0x000fe40000800000 */
[----:B------:R-:W-:Y:S01]  /*8a00*/  FSEL R109, R22, R109, P1 ;  /* 0x0000006d166d7208 */ /* 0x000fe20000800000 */
[----:B------:R-:W-:Y:S01]  /*8a10*/  FMUL R22, R17, 8388608 ;  /* 0x4b00000011167820 */ /* 0x000fe20000400000 */
[----:B------:R-:W-:Y:S02]  /*8a20*/  FSEL R14, R20, R93, P1 ;  /* 0x0000005d140e7208 */ /* 0x000fe40000800000 */
[----:B------:R-:W-:Y:S01]  /*8a30*/  FSEL R20, R21, R16, !P4 ;  /* 0x0000001015147208 */ /* 0x000fe20006000000 */
[----:B------:R-:W-:Y:S01]  /*8a40*/  FMUL R21, R18, 8388608 ;  /* 0x4b00000012157820 */ /* 0x000fe20000400000 */
[----:B------:R-:W-:-:S02]  /*8a50*/  FSETP.GEU.AND P6, PT, R17, 1.175494350822287508e-38, PT ;  /* 0x008000001100780b */ /* 0x000fc40003fce000 */
[----:B------:R-:W-:Y:S01]  /*8a60*/  FSEL R138, R15, R138, P0 ;  /* 0x0000008a0f8a7208 */ /* 0x000fe20000000000 */
[----:B------:R-:W-:Y:S01]  /*8a70*/  FMUL R15, R130, 0.25 ;  /* 0x3e800000820f7820 */ /* 0x000fe20000400000 */
[----:B------:R-:W-:Y:S02]  /*8a80*/  FSETP.GEU.AND P5, PT, R18, 1.175494350822287508e-38, PT ;  /* 0x008000001200780b */ /* 0x000fe40003fae000 */
[----:B------:R-:W-:Y:S02]  /*8a90*/  FSEL R152, RZ, -23, P4 ;  /* 0xc1b80000ff987808 */ /* 0x000fe40002000000 */
[----:B------:R-:W-:Y:S02]  /*8aa0*/  FSETP.GEU.AND P4, PT, R19, 1.175494350822287508e-38, PT ;  /* 0x008000001300780b */ /* 0x000fe40003f8e000 */
[----:B------:R-:W-:Y:S01]  /*8ab0*/  FSEL R108, R13, R108, P1 ;  /* 0x0000006c0d6c7208 */ /* 0x000fe20000800000 */
[----:B------:R-:W-:Y:S01]  /*8ac0*/  FMUL R13, R96, 0.25 ;  /* 0x3e800000600d7820 */ /* 0x000fe20000400000 */
[----:B------:R-:W-:-:S02]  /*8ad0*/  FSEL R23, R22, R17, !P6 ;  /* 0x0000001116177208 */ /* 0x000fc40007000000 */
[----:B------:R-:W-:Y:S02]  /*8ae0*/  FSEL R22, R21, R18, !P5 ;  /* 0x0000001215167208 */ /* 0x000fe40006800000 */
[----:B------:R-:W-:Y:S02]  /*8af0*/  FSEL R93, RZ, -23, P6 ;  /* 0xc1b80000ff5d7808 */ /* 0x000fe40003000000 */
[----:B------:R-:W-:Y:S01]  /*8b00*/  FSEL R21, R32, R19, !P4 ;  /* 0x0000001320157208 */ /* 0x000fe20006000000 */
[----:B------:R-:W-:Y:S01]  /*8b10*/  VIADD R153, R22, 0xc0cafb0d ;  /* 0xc0cafb0d16997836 */ /* 0x000fe20000000000 */
[----:B------:R-:W-:Y:S01]  /*8b20*/  FSEL R130, R15, R130, P0 ;  /* 0x000000820f827208 */ /* 0x000fe20000000000 */
[----:B------:R-:W-:Y:S01]  /*8b30*/  FMUL R15, R118, 0.25 ;  /* 0x3e800000760f7820 */ /* 0x000fe20000400000 */
[C---:B------:R-:W-:Y:S01]  /*8b40*/  FSETP.GEU.AND P6, PT, |R19|.reuse, 1.175494350822287508e-38, PT ;  /* 0x008000001300780b */ /* 0x040fe20003fce200 */
[----:B------:R-:W-:Y:S01]  /*8b50*/  @P3 FMUL R19, R19, 0.25 ;  /* 0x3e80000013133820 */ /* 0x000fe20000400000 */
[----:B------:R-:W-:-:S02]  /*8b60*/  FSEL R13, R13, R96, P1 ;  /* 0x000000600d0d7208 */ /* 0x000fc40000800000 */
[----:B------:R-:W-:Y:S02]  /*8b70*/  IADD3 R96, R21, -0x3f3504f3, RZ ;  /* 0xc0cafb0d15607810 */ /* 0x000fe40007ffe0ff */
[----:B------:R-:W-:Y:S01]  /*8b80*/  FSEL R118, R15, R118, P0 ;  /* 0x000000760f767208 */ /* 0x000fe20000000000 */
[----:B------:R-:W-:Y:S01]  /*8b90*/  FMUL R15, R110, 0.25 ;  /* 0x3e8000006e0f7820 */ /* 0x000fe20000400000 */
[----:B------:R-:W-:Y:S02]  /*8ba0*/  LOP3.LUT R96, R96, 0xff800000, RZ, 0xc0, !PT ;  /* 0xff80000060607812 */ /* 0x000fe400078ec0ff */
[----:B------:R-:W-:Y:S02]  /*8bb0*/  FSEL R35, RZ, -23, P4 ;  /* 0xc1b80000ff237808 */ /* 0x000fe40002000000 */
[----:B------:R-:W-:Y:S01]  /*8bc0*/  I2FP.F32.S32 R156, R96 ;  /* 0x00000060009c7245 */ /* 0x000fe20000201400 */
[----:B------:R-:W-:Y:S01]  /*8bd0*/  @!P6 FMUL R19, R19, 16777216 ;  /* 0x4b8000001313e820 */ /* 0x000fe20000400000 */
[----:B------:R-:W-:Y:S01]  /*8be0*/  FSEL R110, R15, R110, P0 ;  /* 0x0000006e0f6e7208 */ /* 0x000fe20000000000 */
[----:B------:R-:W-:Y:S01]  /*8bf0*/  FMUL R15, R98, 0.25 ;  /* 0x3e800000620f7820 */ /* 0x000fe20000400000 */
[----:B------:R-:W-:Y:S01]  /*8c00*/  FSEL R155, R155, R88, P1 ;  /* 0x000000589b9b7208 */ /* 0x000fe20000800000 */
[----:B------:R-:W-:Y:S01]  /*8c10*/  FFMA.FTZ R88, R156, 1.1920928955078125e-07, R35 ;  /* 0x340000009c587823 */ /* 0x000fe20000010023 */
[----:B------:R-:W-:Y:S01]  /*8c20*/  FSETP.GEU.AND P4, PT, |R18|, 1.175494350822287508e-38, PT ;  /* 0x008000001200780b */ /* 0x000fe20003f8e200 */
[----:B------:R-:W2:Y:S01]  /*8c30*/  MUFU.RCP R156, R19 ;  /* 0x00000013009c7308 */ /* 0x000ea20000001000 */
[----:B------:R-:W-:Y:S01]  /*8c40*/  FSEL R98, R15, R98, P0 ;  /* 0x000000620f627208 */ /* 0x000fe20000000000 */
[----:B------:R-:W-:Y:S01]  /*8c50*/  FMUL R15, R90, 0.25 ;  /* 0x3e8000005a0f7820 */ /* 0x000fe20000400000 */
[----:B------:R-:W-:Y:S01]  /*8c60*/  LOP3.LUT R153, R153, 0xff800000, RZ, 0xc0, !PT ;  /* 0xff80000099997812 */ /* 0x000fe200078ec0ff */
[----:B------:R-:W-:Y:S01]  /*8c70*/  @P2 FMUL R18, R18, 0.25 ;  /* 0x3e80000012122820 */ /* 0x000fe20000400000 */
[----:B------:R-:W-:Y:S01]  /*8c80*/  FSEL R154, R154, R89, P1 ;  /* 0x000000599a9a7208 */ /* 0x000fe20000800000 */
[----:B------:R-:W-:Y:S01]  /*8c90*/  @!P6 FMUL R83, R83, 16777216 ;  /* 0x4b8000005353e820 */ /* 0x000fe20000400000 */
[----:B------:R-:W-:Y:S01]  /*8ca0*/  FSEL R90, R15, R90, P0 ;  /* 0x0000005a0f5a7208 */ /* 0x000fe20000000000 */
[----:B------:R-:W-:Y:S01]  /*8cb0*/  FMUL R15, R144, 0.25 ;  /* 0x3e800000900f7820 */ /* 0x000fe20000400000 */
[----:B------:R-:W-:Y:S01]  /*8cc0*/  FSEL R89, RZ, -23, P5 ;  /* 0xc1b80000ff597808 */ /* 0x000fe20002800000 */
[----:B------:R-:W-:Y:S01]  /*8cd0*/  @!P6 FMUL R31, R31, 16777216 ;  /* 0x4b8000001f1fe820 */ /* 0x000fe20000400000 */
[----:B------:R-:W-:Y:S01]  /*8ce0*/  I2FP.F32.S32 R34, R153 ;  /* 0x0000009900227245 */ /* 0x000fe20000201400 */
[----:B------:R-:W-:Y:S01]  /*8cf0*/  @!P4 FMUL R18, R18, 16777216 ;  /* 0x4b8000001212c820 */ /* 0x000fe20000400000 */
[----:B------:R-:W-:Y:S01]  /*8d00*/  FSEL R144, R15, R144, P1 ;  /* 0x000000900f907208 */ /* 0x000fe20000800000 */
[----:B------:R-:W-:Y:S01]  /*8d10*/  FMUL R15, R132, 0.25 ;  /* 0x3e800000840f7820 */ /* 0x000fe20000400000 */
[----:B------:R-:W-:Y:S01]  /*8d20*/  FSETP.GEU.AND P3, PT, |R17|, 1.175494350822287508e-38, PT ;  /* 0x008000001100780b */ /* 0x000fe20003f6e200 */
[----:B------:R-:W-:Y:S01]  /*8d30*/  FFMA.FTZ R89, R34, 1.1920928955078125e-07, R89 ;  /* 0x3400000022597823 */ /* 0x000fe20000010059 */
[----:B--2---:R-:W-:Y:S01]  /*8d40*/  FMUL R34, R156, R83 ;  /* 0x000000539c227220 */ /* 0x004fe20000400000 */
[----:B------:R-:W-:Y:S01]  /*8d50*/  FSETP.GEU.AND P2, PT, |R16|, 1.175494350822287508e-38, PT ;  /* 0x008000001000780b */ /* 0x000fe20003f4e200 */
[----:B------:R-:W2:Y:S01]  /*8d60*/  MUFU.RCP R83, R18 ;  /* 0x0000001200537308 */ /* 0x000ea20000001000 */
[----:B------:R-:W-:Y:S01]  /*8d70*/  FSEL R132, R15, R132, P1 ;  /* 0x000000840f847208 */ /* 0x000fe20000800000 */
[----:B------:R-:W-:Y:S01]  /*8d80*/  FMUL R15, R124, 0.25 ;  /* 0x3e8000007c0f7820 */ /* 0x000fe20000400000 */
[----:B------:R-:W-:Y:S01]  /*8d90*/  @P0 FMUL R17, R17, 0.25 ;  /* 0x3e80000011110820 */ /* 0x000fe20000400000 */
[----:B------:R-:W-:Y:S01]  /*8da0*/  @!P6 FMUL R27, R27, 16777216 ;  /* 0x4b8000001b1be820 */ /* 0x000fe20000400000 */
[----:B------:R-:W-:Y:S01]  /*8db0*/  @!P4 FMUL R36, R36, 16777216 ;  /* 0x4b8000002424c820 */ /* 0x000fe20000400000 */
[----:B------:R-:W-:Y:S01]  /*8dc0*/  @!P4 FMUL R12, R12, 16777216 ;  /* 0x4b8000000c0cc820 */ /* 0x000fe20000400000 */
[----:B------:R-:W-:Y:S01]  /*8dd0*/  FSEL R124, R15, R124, P1 ;  /* 0x0000007c0f7c7208 */ /* 0x000fe20000800000 */
[----:B------:R-:W-:Y:S01]  /*8de0*/  FMUL R15, R112, 0.25 ;  /* 0x3e800000700f7820 */ /* 0x000fe20000400000 */
[----:B------:R-:W-:Y:S01]  /*8df0*/  @P1 FMUL R16, R16, 0.25 ;  /* 0x3e80000010101820 */ /* 0x000fe20000400000 */
[C---:B------:R-:W-:Y:S01]  /*8e00*/  FMUL R19, R156.reuse, R31 ;  /* 0x0000001f9c137220 */ /* 0x040fe20000400000 */
[----:B------:R-:W-:Y:S01]  /*8e10*/  @!P3 FMUL R17, R17, 16777216 ;  /* 0x4b8000001111b820 */ /* 0x000fe20000400000 */
[----:B------:R-:W-:Y:S01]  /*8e20*/  FMUL R31, R156, R27 ;  /* 0x0000001b9c1f7220 */ /* 0x000fe20000400000 */
[----:B------:R-:W-:Y:S01]  /*8e30*/  FSEL R112, R15, R112, P1 ;  /* 0x000000700f707208 */ /* 0x000fe20000800000 */
[----:B------:R-:W-:Y:S01]  /*8e40*/  FMUL R15, R104, 0.25 ;  /* 0x3e800000680f7820 */ /* 0x000fe20000400000 */
[----:B------:R-:W-:Y:S01]  /*8e50*/  @!P2 FMUL R16, R16, 16777216 ;  /* 0x4b8000001010a820 */ /* 0x000fe20000400000 */
[----:B------:R-:W-:Y:S01]  /*8e60*/  IADD3 R157, R20, -0x3f3504f3, RZ ;  /* 0xc0cafb0d149d7810 */ /* 0x000fe20007ffe0ff */
[C---:B--2---:R-:W-:Y:S01]  /*8e70*/  FMUL R27, R83.reuse, R36 ;  /* 0x00000024531b7220 */ /* 0x044fe20000400000 */
[----:B------:R-:W-:Y:S01]  /*8e80*/  FMUL R36, R83, R12 ;  /* 0x0000000c53247220 */ /* 0x000fe20000400000 */
[----:B------:R-:W-:Y:S01]  /*8e90*/  FSEL R104, R15, R104, P1 ;  /* 0x000000680f687208 */ /* 0x000fe20000800000 */
[----:B------:R-:W2:Y:S01]  /*8ea0*/  MUFU.RCP R12, R17 ;  /* 0x00000011000c7308 */ /* 0x000ea20000001000 */
[----:B------:R-:W-:Y:S01]  /*8eb0*/  FMUL R15, R92, 0.25 ;  /* 0x3e8000005c0f7820 */ /* 0x000fe20000400000 */
[----:B------:R-:W-:Y:S01]  /*8ec0*/  LOP3.LUT R157, R157, 0xff800000, RZ, 0xc0, !PT ;  /* 0xff8000009d9d7812 */ /* 0x000fe200078ec0ff */
[----:B------:R-:W-:Y:S01]  /*8ed0*/  @!P6 FMUL R82, R82, 16777216 ;  /* 0x4b8000005252e820 */ /* 0x000fe20000400000 */
[----:B------:R-:W-:Y:S01]  /*8ee0*/  @!P4 FMUL R29, R29, 16777216 ;  /* 0x4b8000001d1dc820 */ /* 0x000fe20000400000 */
[----:B------:R-:W-:Y:S01]  /*8ef0*/  @!P3 FMUL R95, R95, 16777216 ;  /* 0x4b8000005f5fb820 */ /* 0x000fe20000400000 */
[----:B------:R-:W-:Y:S01]  /*8f00*/  FSEL R15, R15, R92, P1 ;  /* 0x0000005c0f0f7208 */ /* 0x000fe20000800000 */
[----:B------:R-:W-:Y:S01]  /*8f10*/  @!P6 FMUL R26, R26, 16777216 ;  /* 0x4b8000001a1ae820 */ /* 0x000fe20000400000 */
[----:B------:R-:W3:Y:S01]  /*8f20*/  MUFU.RCP R16, R16 ;  /* 0x0000001000107308 */ /* 0x000ee20000001000 */
[----:B------:R-:W-:Y:S01]  /*8f30*/  IADD3 R92, R23, -0x3f3504f3, RZ ;  /* 0xc0cafb0d175c7810 */ /* 0x000fe20007ffe0ff */
[----:B------:R-:W-:Y:S01]  /*8f40*/  @!P4 FMUL R28, R28, 16777216 ;  /* 0x4b8000001c1cc820 */ /* 0x000fe20000400000 */
[----:B------:R-:W-:Y:S01]  /*8f50*/  I2FP.F32.S32 R33, R157 ;  /* 0x0000009d00217245 */ /* 0x000fe20000201400 */
[----:B------:R-:W-:Y:S01]  /*8f60*/  @!P4 FMUL R85, R85, 16777216 ;  /* 0x4b8000005555c820 */ /* 0x000fe20000400000 */
[----:B------:R-:W-:Y:S01]  /*8f70*/  LOP3.LUT R92, R92, 0xff800000, RZ, 0xc0, !PT ;  /* 0xff8000005c5c7812 */ /* 0x000fe200078ec0ff */
[----:B------:R-:W-:Y:S01]  /*8f80*/  @!P4 FMUL R84, R84, 16777216 ;  /* 0x4b8000005454c820 */ /* 0x000fe20000400000 */
[----:B------:R-:W-:Y:S01]  /*8f90*/  @!P4 FMUL R81, R81, 16777216 ;  /* 0x4b8000005151c820 */ /* 0x000fe20000400000 */
[----:B------:R-:W-:Y:S01]  /*8fa0*/  @!P4 FMUL R80, R80, 16777216 ;  /* 0x4b8000005050c820 */ /* 0x000fe20000400000 */
[----:B------:R-:W-:Y:S01]  /*8fb0*/  I2FP.F32.S32 R32, R92 ;  /* 0x0000005c00207245 */ /* 0x000fe20000201400 */
[----:B------:R-:W-:Y:S01]  /*8fc0*/  @!P4 FMUL R77, R77, 16777216 ;  /* 0x4b8000004d4dc820 */ /* 0x000fe20000400000 */
        /* <DEDUP_REMOVED lines=22> */
[----:B------:R-:W-:-:S02]  /*9130*/  IMAD.IADD R157, R20, 0x1, -R157 ;  /* 0x00000001149d7824 */ /* 0x000fc400078e0a9d */
[----:B------:R-:W-:Y:S01]  /*9140*/  @!P4 FMUL R24, R24, 16777216 ;  /* 0x4b8000001818c820 */ /* 0x000fe20000400000 */
[----:B------:R-:W-:Y:S01]  /*9150*/  @!P6 FMUL R87, R87, 16777216 ;  /* 0x4b8000005757e820 */ /* 0x000fe20000400000 */
[----:B------:R-:W-:Y:S01]  /*9160*/  @!P6 FMUL R86, R86, 16777216 ;  /* 0x4b8000005656e820 */ /* 0x000fe20000400000 */
[----:B------:R-:W-:Y:S01]  /*9170*/  FMUL R35, R156, R82 ;  /* 0x000000529c237220 */ /* 0x000fe20000400000 */
[----:B------:R-:W-:Y:S01]  /*9180*/  FMUL R18, R83, R29 ;  /* 0x0000001d53127220 */ /* 0x000fe20000400000 */
        /* <DEDUP_REMOVED lines=31> */
[----:B--2---:R-:W-:Y:S01]  /*9380*/  FMUL R17, R12, R95 ;  /* 0x0000005f0c117220 */ /* 0x004fe20000400000 */
[----:B------:R-:W-:Y:S01]  /*9390*/  FMUL R82, R156, R26 ;  /* 0x0000001a9c527220 */ /* 0x000fe20000400000 */
[----:B------:R-:W-:Y:S01]  /*93a0*/  FMUL R29, R83, R28 ;  /* 0x0000001c531d7220 */ /* 0x000fe20000400000 */
[----:B------:R-:W-:Y:S01]  /*93b0*/  MOV R95, 0x3dc6b27f ;  /* 0x3dc6b27f005f7802 */ /* 0x000fe20000000f00 */
        /* <DEDUP_REMOVED lines=32> */
[----:B------:R-:W-:Y:S01]  /*95c0*/  IADD3 R92, R23, -R92, RZ ;  /* 0x8000005c175c7210 */ /* 0x000fe20007ffe0ff */
[C---:B------:R-:W-:Y:S01]  /*95d0*/  FMUL R85, R83.reuse, R85 ;  /* 0x0000005553557220 */ /* 0x040fe20000400000 */
        /* <DEDUP_REMOVED lines=25> */
[----:B------:R-:W-:Y:S01]  /*9770*/  FMUL R28, R83, R25 ;  /* 0x00000019531c7220 */ /* 0x000fe20000400000 */
[----:B------:R-:W-:Y:S01]  /*9780*/  FADD R157, R157, -1 ;  /* 0xbf8000009d9d7421 */ /* 0x000fe20000000000 */
[----:B------:R-:W-:Y:S01]  /*9790*/  IADD3 R153, R22, -R153, RZ ;  /* 0x8000009916997210 */ /* 0x000fe20007ffe0ff */
[----:B------:R-:W-:Y:S01]  /*97a0*/  FFMA.FTZ R152, R33, 1.1920928955078125e-07, R152 ;  /* 0x3400000021987823 */ /* 0x000fe20000010098 */
[----:B------:R-:W-:Y:S01]  /*97b0*/  FFMA.FTZ R93, R32, 1.1920928955078125e-07, R93 ;  /* 0x34000000205d7823 */ /* 0x000fe2000001005d */
[----:B------:R-:W-:Y:S01]  /*97c0*/  FMUL R83, R83, R24 ;  /* 0x0000001853537220 */ /* 0x000fe20000400000 */
[C---:B------:R-:W-:Y:S01]  /*97d0*/  FMUL R32, R156.reuse, R87 ;  /* 0x000000579c207220 */ /* 0x040fe20000400000 */
[----:B------:R-:W-:Y:S01]  /*97e0*/  FMUL R33, R156, R86 ;  /* 0x000000569c217220 */ /* 0x000fe20000400000 */
        /* <DEDUP_REMOVED lines=31> */
[C---:B---3--:R-:W-:Y:S01]  /*99e0*/  FMUL R149, R16.reuse, R149 ;  /* 0x0000009510957220 */ /* 0x048fe20000400000 */
        /* <DEDUP_REMOVED lines=31> */
[-C--:B------:R-:W-:Y:S01]  /*9be0*/  FFMA.FTZ R16, R157, R95.reuse, -0.16845393180847167969 ;  /* 0xbe2c7f309d107423 */ /* 0x080fe2000001005f */
[----:B------:R-:W-:Y:S01]  /*9bf0*/  FADD R92, R92, -1 ;  /* 0xbf8000005c5c7421 */ /* 0x000fe20000000000 */
[----:B------:R-:W-:Y:S01]  /*9c00*/  FADD R153, R153, -1 ;  /* 0xbf80000099997421 */ /* 0x000fe20000000000 */
[----:B------:R-:W-:Y:S01]  /*9c10*/  F2FP.BF16.F32.PACK_AB R15, R31, R82 ;  /* 0x000000521f0f723e */ /* 0x000fe200000010ff */
[----:B------:R-:W-:Y:S01]  /*9c20*/  FFMA.FTZ R16, R157, R16, 0.1716887056827545166 ;  /* 0x3e2fcf2a9d107423 */ /* 0x000fe20000010010 */
[----:B------:R-:W-:Y:S01]  /*9c30*/  F2FP.BF16.F32.PACK_AB R13, R91, R24 ;  /* 0x000000185b0d723e */ /* 0x000fe200000010ff */
[-C--:B------:R-:W-:Y:S01]  /*9c40*/  FFMA.FTZ R31, R92, R95.reuse, -0.16845393180847167969 ;  /* 0xbe2c7f305c1f7423 */ /* 0x080fe2000001005f */
[----:B------:R-:W-:Y:S01]  /*9c50*/  FFMA.FTZ R24, R153, R95, -0.16845393180847167969 ;  /* 0xbe2c7f3099187423 */ /* 0x000fe2000001005f */
[----:B------:R-:W-:Y:S01]  /*9c60*/  FFMA.FTZ R16, R157, R16, -0.17900948226451873779 ;  /* 0xbe374e439d107423 */ /* 0x000fe20000010010 */
[----:B------:R-:W-:Y:S01]  /*9c70*/  F2FP.BF16.F32.PACK_AB R12, R12, R155 ;  /* 0x0000009b0c0c723e */ /* 0x000fe200000010ff */
[----:B------:R-:W-:Y:S01]  /*9c80*/  FFMA.FTZ R31, R92, R31, 0.1716887056827545166 ;  /* 0x3e2fcf2a5c1f7423 */ /* 0x000fe2000001001f */
[----:B------:R-:W-:Y:S01]  /*9c90*/  FFMA.FTZ R24, R153, R24, 0.1716887056827545166 ;  /* 0x3e2fcf2a99187423 */ /* 0x000fe20000010018 */
[----:B------:R-:W-:Y:S01]  /*9ca0*/  FFMA.FTZ R16, R157, R16, 0.20512372255325317383 ;  /* 0x3e520bf49d107423 */ /* 0x000fe20000010010 */
[----:B------:R-:W-:Y:S01]  /*9cb0*/  F2FP.BF16.F32.PACK_AB R14, R28, R83 ;  /* 0x000000531c0e723e */ /* 0x000fe200000010ff */
[----:B------:R-:W-:Y:S01]  /*9cc0*/  FFMA.FTZ R31, R92, R31, -0.17900948226451873779 ;  /* 0xbe374e435c1f7423 */ /* 0x000fe2000001001f */
[----:B------:R-:W-:Y:S01]  /*9cd0*/  FFMA.FTZ R24, R153, R24, -0.17900948226451873779 ;  /* 0xbe374e4399187423 */ /* 0x000fe20000010018 */
[----:B------:R-:W-:Y:S01]  /*9ce0*/  FFMA.FTZ R16, R157, R16, -0.24046532809734344482 ;  /* 0xbe763c8b9d107423 */ /* 0x000fe20000010010 */
[----:B------:R-:W-:Y:S01]  /*9cf0*/  ISETP.GE.U32.AND P0, PT, R20, 0x7f800000, PT ;  /* 0x7f8000001400780c */ /* 0x000fe20003f06070 */
[C---:B------:R-:W-:Y:S01]  /*9d00*/  FFMA.FTZ R31, R92.reuse, R31, 0.20512372255325317383 ;  /* 0x3e520bf45c1f7423 */ /* 0x040fe2000001001f */
[----:B------:R-:W-:Y:S01]  /*9d10*/  FFMA.FTZ R24, R153, R24, 0.20512372255325317383 ;  /* 0x3e520bf499187423 */ /* 0x000fe20000010018 */
[----:B------:R-:W-:Y:S01]  /*9d20*/  FFMA.FTZ R16, R157, R16, 0.28857114911079406738 ;  /* 0x3e93bf999d107423 */ /* 0x000fe20000010010 */
[----:B------:R2:W-:Y:S01]  /*9d30*/  STSM.16.M88.4 [R2], R12 ;  /* 0x0000000c02007844 */ /* 0x0005e20000000200 */
[C---:B------:R-:W-:Y:S01]  /*9d40*/  FFMA.FTZ R31, R92.reuse, R31, -0.24046532809734344482 ;  /* 0xbe763c8b5c1f7423 */ /* 0x040fe2000001001f */
[----:B------:R-:W-:Y:S01]  /*9d50*/  FFMA.FTZ R24, R153, R24, -0.24046532809734344482 ;  /* 0xbe763c8b99187423 */ /* 0x000fe20000010018 */
[----:B------:R-:W-:Y:S01]  /*9d60*/  FFMA.FTZ R16, R157, R16, -0.36067417263984680176 ;  /* 0xbeb8aa499d107423 */ /* 0x000fe20000010010 */
[----:B------:R-:W-:Y:S01]  /*9d70*/  ISETP.GE.U32.AND P1, PT, R23, 0x7f800000, PT ;  /* 0x7f8000001700780c */ /* 0x000fe20003f26070 */
[----:B------:R-:W-:Y:S01]  /*9d80*/  FFMA.FTZ R31, R92, R31, 0.28857114911079406738 ;  /* 0x3e93bf995c1f7423 */ /* 0x000fe2000001001f */
[----:B------:R-:W-:Y:S01]  /*9d90*/  FFMA.FTZ R24, R153, R24, 0.28857114911079406738 ;  /* 0x3e93bf9999187423 */ /* 0x000fe20000010018 */
[----:B------:R-:W-:Y:S01]  /*9da0*/  FFMA.FTZ R16, R157, R16, 0.48089820146560668945 ;  /* 0x3ef6384a9d107423 */ /* 0x000fe20000010010 */
[----:B------:R-:W-:Y:S01]  /*9db0*/  ISETP.GE.U32.AND P5, PT, R22, 0x7f800000, PT ;  /* 0x7f8000001600780c */ /* 0x000fe20003fa6070 */
[C---:B------:R-:W-:Y:S01]  /*9dc0*/  FFMA.FTZ R31, R92.reuse, R31, -0.36067417263984680176 ;  /* 0xbeb8aa495c1f7423 */ /* 0x040fe2000001001f */
[----:B------:R-:W-:Y:S01]  /*9dd0*/  FFMA.FTZ R24, R153, R24, -0.36067417263984680176 ;  /* 0xbeb8aa4999187423 */ /* 0x000fe20000010018 */
[----:B------:R-:W-:Y:S01]  /*9de0*/  FFMA.FTZ R16, R157, R16, -0.72134751081466674805 ;  /* 0xbf38aa3b9d107423 */ /* 0x000fe20000010010 */
[----:B------:R-:W-:Y:S01]  /*9df0*/  @!P6 FMUL R5, R5, 16777216 ;  /* 0x4b8000000505e820 */ /* 0x000fe20000400000 */
[C---:B------:R-:W-:Y:S01]  /*9e00*/  FFMA.FTZ R31, R92.reuse, R31, 0.48089820146560668945 ;  /* 0x3ef6384a5c1f7423 */ /* 0x040fe2000001001f */
[----:B------:R-:W-:Y:S01]  /*9e10*/  FFMA.FTZ R24, R153, R24, 0.48089820146560668945 ;  /* 0x3ef6384a99187423 */ /* 0x000fe20000010018 */
[----:B------:R-:W-:Y:S01]  /*9e20*/  FMUL R16, R157, R16 ;  /* 0x000000109d107220 */ /* 0x000fe20000400000 */
[----:B--2---:R-:W-:Y:S01]  /*9e30*/  @P0 MOV R13, 0x7f800000 ;  /* 0x7f800000000d0802 */ /* 0x004fe20000000f00 */
[----:B------:R-:W-:Y:S01]  /*9e40*/  FFMA.FTZ R31, R92, R31, -0.72134751081466674805 ;  /* 0xbf38aa3b5c1f7423 */ /* 0x000fe2000001001f */
[----:B------:R-:W-:Y:S01]  /*9e50*/  FFMA.FTZ R24, R153, R24, -0.72134751081466674805 ;  /* 0xbf38aa3b99187423 */ /* 0x000fe20000010018 */
[----:B------:R-:W-:Y:S01]  /*9e60*/  FMUL R16, R157, R16 ;  /* 0x000000109d107220 */ /* 0x000fe20000400000 */
[----:B------:R-:W-:Y:S01]  /*9e70*/  @!P6 FMUL R6, R6, 16777216 ;  /* 0x4b8000000606e820 */ /* 0x000fe20000400000 */
[----:B------:R-:W-:Y:S01]  /*9e80*/  FMUL R31, R92, R31 ;  /* 0x0000001f5c1f7220 */ /* 0x000fe20000400000 */
[----:B------:R-:W-:Y:S01]  /*9e90*/  FMUL R24, R153, R24 ;  /* 0x0000001899187220 */ /* 0x000fe20000400000 */
[----:B------:R-:W-:Y:S01]  /*9ea0*/  FFMA.FTZ R157, R157, 1.4426950216293334961, R16 ;  /* 0x3fb8aa3b9d9d7823 */ /* 0x000fe20000010010 */
[----:B------:R-:W-:Y:S01]  /*9eb0*/  LOP3.LUT R82, R4, 0x7f, RZ, 0xc0, !PT ;  /* 0x0000007f04527812 */ /* 0x000fe200078ec0ff */
[----:B------:R-:W-:Y:S01]  /*9ec0*/  FMUL R31, R92, R31 ;  /* 0x0000001f5c1f7220 */ /* 0x000fe20000400000 */
[----:B------:R-:W-:Y:S01]  /*9ed0*/  FMUL R24, R153, R24 ;  /* 0x0000001899187220 */ /* 0x000fe20000400000 */
[----:B------:R-:W-:-:S02]  /*9ee0*/  IMAD.IADD R96, R21, 0x1, -R96 ;  /* 0x0000000115607824 */ /* 0x000fc400078e0a60 */
[----:B------:R-:W-:Y:S01]  /*9ef0*/  FADD R152, R152, R157 ;  /* 0x0000009d98987221 */ /* 0x000fe20000000000 */
[----:B------:R-:W-:Y:S01]  /*9f00*/  FFMA.FTZ R92, R92, 1.4426950216293334961, R31 ;  /* 0x3fb8aa3b5c5c7823 */ /* 0x000fe2000001001f */
[----:B------:R-:W-:Y:S01]  /*9f10*/  @P1 MOV R12, 0x7f800000 ;  /* 0x7f800000000c1802 */ /* 0x000fe20000000f00 */
[----:B------:R-:W-:Y:S01]  /*9f20*/  FFMA.FTZ R24, R153, 1.4426950216293334961, R24 ;  /* 0x3fb8aa3b99187823 */ /* 0x000fe20000010018 */
[----:B------:R-:W-:Y:S01]  /*9f30*/  @P0 FFMA.FTZ R152, R20, R13, +INF ;  /* 0x7f80000014980423 */ /* 0x000fe2000001000d */
[C---:B------:R-:W-:Y:S01]  /*9f40*/  FMUL R5, R156.reuse, R5 ;  /* 0x000000059c057220 */ /* 0x040fe20000400000 */
[----:B------:R-:W-:Y:S01]  /*9f50*/  FMUL R6, R156, R6 ;  /* 0x000000069c067220 */ /* 0x000fe20000400000 */
[----:B------:R-:W-:Y:S01]  /*9f60*/  @P5 IMAD.MOV.U32 R13, RZ, RZ, 0x7f800000 ;  /* 0x7f800000ff0d5424 */ /* 0x000fe200078e00ff */
[----:B------:R-:W-:Y:S01]  /*9f70*/  LEA R82, R82, UR4, 0x4 ;  /* 0x0000000452527c11 */ /* 0x000fe2000f8e20ff */
[----:B------:R-:W-:Y:S01]  /*9f80*/  FADD R96, R96, -1 ;  /* 0xbf80000060607421 */ /* 0x000fe20000000000 */
[----:B------:R-:W-:Y:S01]  /*9f90*/  FADD R93, R93, R92 ;  /* 0x0000005c5d5d7221 */ /* 0x000fe20000000000 */
[----:B------:R-:W-:Y:S01]  /*9fa0*/  FADD R89, R89, R24 ;  /* 0x0000001859597221 */ /* 0x000fe20000000000 */
[C---:B------:R-:W-:Y:S01]  /*9fb0*/  @P1 FFMA.FTZ R93, R23.reuse, R12, +INF ;  /* 0x7f800000175d1423 */ /* 0x040fe2000001000c */
[----:B------:R-:W-:Y:S01]  /*9fc0*/  FSETP.NEU.AND P2, PT, R23, RZ, PT ;  /* 0x000000ff1700720b */ /* 0x000fe20003f4d000 */
[C---:B------:R-:W-:Y:S01]  /*9fd0*/  @P5 FFMA.FTZ R89, R22.reuse, R13, +INF ;  /* 0x7f80000016595423 */ /* 0x040fe2000001000d */
[----:B------:R-:W-:Y:S01]  /*9fe0*/  FSETP.NEU.AND P1, PT, R22, RZ, PT ;  /* 0x000000ff1600720b */ /* 0x000fe20003f2d000 */
[----:B------:R-:W-:Y:S01]  /*9ff0*/  FFMA.FTZ R83, R96, R95, -0.16845393180847167969 ;  /* 0xbe2c7f3060537423 */ /* 0x000fe2000001005f */
[----:B------:R-:W-:Y:S01]  /*a000*/  F2FP.BF16.F32.PACK_AB R22, R7, R36 ;  /* 0x000000240716723e */ /* 0x000fe200000010ff */
[----:B------:R-:W-:Y:S01]  /*a010*/  @!P6 FMUL R30, R30, 16777216 ;  /* 0x4b8000001e1ee820 */ /* 0x000fe20000400000 */
[----:B------:R-:W-:Y:S01]  /*a020*/  F2FP.BF16.F32.PACK_AB R23, R5, R6 ;  /* 0x000000060517723e */ /* 0x000fe200000010ff */
[----:B------:R-:W-:Y:S01]  /*a030*/  BAR.SYNC.DEFER_BLOCKING 0x0 ;  /* 0x0000000000007b1d */ /* 0x000fe20000010000 */
[----:B------:R-:W-:Y:S01]  /*a040*/  FFMA.FTZ R83, R96, R83, 0.1716887056827545166 ;  /* 0x3e2fcf2a60537423 */ /* 0x000fe20000010053 */
[----:B------:R-:W-:Y:S01]  /*a050*/  FMUL R30, R156, R30 ;  /* 0x0000001e9c1e7220 */ /* 0x000fe20000400000 */
[----:B------:R-:W-:Y:S01]  /*a060*/  F2FP.BF16.F32.PACK_AB R16, R87, R90 ;  /* 0x0000005a5710723e */ /* 0x000fe200000010ff */
[----:B------:R-:W-:Y:S01]  /*a070*/  @!P6 FMUL R39, R39, 16777216 ;  /* 0x4b8000002727e820 */ /* 0x000fe20000400000 */
[----:B------:R-:W-:Y:S01]  /*a080*/  FFMA.FTZ R83, R96, R83, -0.17900948226451873779 ;  /* 0xbe374e4360537423 */ /* 0x000fe20000010053 */
[----:B------:R-:W-:Y:S01]  /*a090*/  F2FP.BF16.F32.PACK_AB R17, R17, R94 ;  /* 0x0000005e1111723e */ /* 0x000fe200000010ff */
[----:B------:R-:W-:Y:S01]  /*a0a0*/  @!P6 FMUL R38, R38, 16777216 ;  /* 0x4b8000002626e820 */ /* 0x000fe20000400000 */
[----:B------:R-:W-:Y:S01]  /*a0b0*/  F2FP.BF16.F32.PACK_AB R18, R18, R29 ;  /* 0x0000001d1212723e */ /* 0x000fe200000010ff */
[----:B------:R-:W-:Y:S01]  /*a0c0*/  FFMA.FTZ R83, R96, R83, 0.20512372255325317383 ;  /* 0x3e520bf460537423 */ /* 0x000fe20000010053 */
[----:B------:R-:W-:Y:S01]  /*a0d0*/  F2FP.BF16.F32.PACK_AB R19, R19, R30 ;  /* 0x0000001e1313723e */ /* 0x000fe200000010ff */
[----:B------:R-:W-:Y:S01]  /*a0e0*/  FMUL R39, R156, R39 ;  /* 0x000000279c277220 */ /* 0x000fe20000400000 */
[C---:B------:R-:W-:Y:S01]  /*a0f0*/  ISETP.GE.U32.AND P4, PT, R21.reuse, 0x7f800000, PT ;  /* 0x7f8000001500780c */ /* 0x040fe20003f86070 */
[----:B------:R-:W-:Y:S01]  /*a100*/  FFMA.FTZ R83, R96, R83, -0.24046532809734344482 ;  /* 0xbe763c8b60537423 */ /* 0x000fe20000010053 */
[----:B------:R-:W-:Y:S01]  /*a110*/  FSETP.NEU.AND P3, PT, R20, RZ, PT ;  /* 0x000000ff1400720b */ /* 0x000fe20003f6d000 */
[----:B------:R-:W-:Y:S01]  /*a120*/  FMUL R38, R156, R38 ;  /* 0x000000269c267220 */ /* 0x000fe20000400000 */
[----:B------:R-:W-:Y:S01]  /*a130*/  FSETP.NEU.AND P0, PT, R21, RZ, PT ;  /* 0x000000ff1500720b */ /* 0x000fe20003f0d000 */
[----:B------:R-:W-:Y:S01]  /*a140*/  FFMA.FTZ R83, R96, R83, 0.28857114911079406738 ;  /* 0x3e93bf9960537423 */ /* 0x000fe20000010053 */
[----:B------:R-:W-:Y:S01]  /*a150*/  F2FP.BF16.F32.PACK_AB R20, R97, R86 ;  /* 0x000000566114723e */ /* 0x000fe200000010ff */
[----:B------:R-:W-:Y:S01]  /*a160*/  @!P6 FMUL R43, R43, 16777216 ;  /* 0x4b8000002b2be820 */ /* 0x000fe20000400000 */
[----:B------:R-:W-:Y:S01]  /*a170*/  F2FP.BF16.F32.PACK_AB R26, R26, R27 ;  /* 0x0000001b1a1a723e */ /* 0x000fe200000010ff */
[----:B------:R-:W-:Y:S01]  /*a180*/  FFMA.FTZ R83, R96, R83, -0.36067417263984680176 ;  /* 0xbeb8aa4960537423 */ /* 0x000fe20000010053 */
[----:B------:R-:W-:Y:S01]  /*a190*/  F2FP.BF16.F32.PACK_AB R24, R101, R100 ;  /* 0x000000646518723e */ /* 0x000fe200000010ff */
[----:B------:R-:W-:Y:S01]  /*a1a0*/  @!P6 FMUL R42, R42, 16777216 ;  /* 0x4b8000002a2ae820 */ /* 0x000fe20000400000 */
[----:B------:R-:W2:Y:S01]  /*a1b0*/  LDS.128 R4, [R82] ;  /* 0x0000000052047984 */ /* 0x000ea20000000c00 */
[----:B------:R-:W-:Y:S01]  /*a1c0*/  FFMA.FTZ R83, R96, R83, 0.48089820146560668945 ;  /* 0x3ef6384a60537423 */ /* 0x000fe20000010053 */
[----:B------:R-:W-:Y:S01]  /*a1d0*/  @P4 MOV R14, 0x7f800000 ;  /* 0x7f800000000e4802 */ /* 0x000fe20000000f00 */
[----:B------:R-:W-:Y:S01]  /*a1e0*/  FMUL R43, R156, R43 ;  /* 0x0000002b9c2b7220 */ /* 0x000fe20000400000 */
[----:B------:R-:W-:Y:S01]  /*a1f0*/  BAR.SYNC.DEFER_BLOCKING 0x0 ;  /* 0x0000000000007b1d */ /* 0x000fe20000010000 */
[----:B------:R-:W-:Y:S01]  /*a200*/  FFMA.FTZ R83, R96, R83, -0.72134751081466674805 ;  /* 0xbf38aa3b60537423 */ /* 0x000fe20000010053 */
[----:B------:R-:W-:Y:S01]  /*a210*/  F2FP.BF16.F32.PACK_AB R25, R25, R102 ;  /* 0x000000661919723e */ /* 0x000fe200000010ff */
[----:B------:R-:W-:Y:S01]  /*a220*/  FMUL R42, R156, R42 ;  /* 0x0000002a9c2a7220 */ /* 0x000fe20000400000 */
[----:B------:R-:W-:Y:S01]  /*a230*/  F2FP.BF16.F32.PACK_AB R27, R39, R38 ;  /* 0x00000026271b723e */ /* 0x000fe200000010ff */
[C---:B------:R-:W-:Y:S01]  /*a240*/  FMUL R83, R96.reuse, R83 ;  /* 0x0000005360537220 */ /* 0x040fe20000400000 */
[----:B------:R-:W-:Y:S01]  /*a250*/  F2FP.BF16.F32.PACK_AB R28, R105, R104 ;  /* 0x00000068691c723e */ /* 0x000fe200000010ff */
[----:B------:R-:W-:Y:S01]  /*a260*/  @!P6 FMUL R47, R47, 16777216 ;  /* 0x4b8000002f2fe820 */ /* 0x000fe20000400000 */
[----:B------:R-:W-:Y:S01]  /*a270*/  F2FP.BF16.F32.PACK_AB R29, R107, R106 ;  /* 0x0000006a6b1d723e */ /* 0x000fe200000010ff */
[----:B------:R-:W-:Y:S01]  /*a280*/  FMUL R83, R96, R83 ;  /* 0x0000005360537220 */ /* 0x000fe20000400000 */
[----:B------:R-:W-:Y:S01]  /*a290*/  F2FP.BF16.F32.PACK_AB R30, R41, R40 ;  /* 0x00000028291e723e */ /* 0x000fe200000010ff */
[----:B------:R-:W-:Y:S01]  /*a2a0*/  @!P6 FMUL R46, R46, 16777216 ;  /* 0x4b8000002e2ee820 */ /* 0x000fe20000400000 */
[----:B------:R-:W-:Y:S01]  /*a2b0*/  F2FP.BF16.F32.PACK_AB R31, R43, R42 ;  /* 0x0000002a2b1f723e */ /* 0x000fe200000010ff */
[----:B------:R-:W-:Y:S01]  /*a2c0*/  FFMA.FTZ R83, R96, 1.4426950216293334961, R83 ;  /* 0x3fb8aa3b60537823 */ /* 0x000fe20000010053 */
[C---:B------:R-:W-:Y:S01]  /*a2d0*/  FMUL R47, R156.reuse, R47 ;  /* 0x0000002f9c2f7220 */ /* 0x040fe20000400000 */
[----:B------:R-:W-:Y:S01]  /*a2e0*/  FMUL R46, R156, R46 ;  /* 0x0000002e9c2e7220 */ /* 0x000fe20000400000 */
[----:B------:R-:W-:Y:S01]  /*a2f0*/  F2FP.BF16.F32.PACK_AB R40, R109, R108 ;  /* 0x0000006c6d28723e */ /* 0x000fe200000010ff */
[----:B------:R-:W-:Y:S01]  /*a300*/  FADD R88, R88, R83 ;  /* 0x0000005358587221 */ /* 0x000fe20000000000 */
[----:B------:R-:W-:Y:S01]  /*a310*/  @P4 FFMA.FTZ R88, R21, R14, +INF ;  /* 0x7f80000015584423 */ /* 0x000fe2000001000e */
[----:B------:R-:W-:Y:S01]  /*a320*/  F2FP.BF16.F32.PACK_AB R21, R99, R98 ;  /* 0x000000626315723e */ /* 0x000fe200000010ff */
[----:B------:R-:W-:Y:S01]  /*a330*/  @!P6 FMUL R51, R51, 16777216 ;  /* 0x4b8000003333e820 */ /* 0x000fe20000400000 */
[----:B------:R-:W-:Y:S01]  /*a340*/  F2FP.BF16.F32.PACK_AB R41, R111, R110 ;  /* 0x0000006e6f29723e */ /* 0x000fe200000010ff */
[----:B------:R-:W-:Y:S01]  /*a350*/  @!P6 FMUL R50, R50, 16777216 ;  /* 0x4b8000003232e820 */ /* 0x000fe20000400000 */
[----:B------:R-:W-:Y:S01]  /*a360*/  F2FP.BF16.F32.PACK_AB R42, R45, R44 ;  /* 0x0000002c2d2a723e */ /* 0x000fe200000010ff */
[----:B------:R-:W-:Y:S01]  /*a370*/  STSM.16.M88.4 [R2], R16 ;  /* 0x0000001002007844 */ /* 0x000fe20000000200 */
[----:B------:R-:W-:Y:S01]  /*a380*/  F2FP.BF16.F32.PACK_AB R43, R47, R46 ;  /* 0x0000002e2f2b723e */ /* 0x000fe200000010ff */
[C---:B------:R-:W-:Y:S01]  /*a390*/  FMUL R51, R156.reuse, R51 ;  /* 0x000000339c337220 */ /* 0x040fe20000400000 */
[----:B------:R-:W-:Y:S01]  /*a3a0*/  FMUL R50, R156, R50 ;  /* 0x000000329c327220 */ /* 0x000fe20000400000 */
[----:B------:R-:W-:Y:S01]  /*a3b0*/  BAR.SYNC.DEFER_BLOCKING 0x0 ;  /* 0x0000000000007b1d */ /* 0x000fe20000010000 */
[----:B------:R-:W-:Y:S01]  /*a3c0*/  F2FP.BF16.F32.PACK_AB R36, R113, R112 ;  /* 0x000000707124723e */ /* 0x000fe200000010ff */
[----:B------:R-:W-:Y:S01]  /*a3d0*/  @!P6 FMUL R55, R55, 16777216 ;  /* 0x4b8000003737e820 */ /* 0x000fe20000400000 */
[----:B------:R-:W-:Y:S01]  /*a3e0*/  F2FP.BF16.F32.PACK_AB R37, R37, R114 ;  /* 0x000000722525723e */ /* 0x000fe200000010ff */
[----:B------:R-:W-:Y:S01]  /*a3f0*/  @!P6 FMUL R54, R54, 16777216 ;  /* 0x4b8000003636e820 */ /* 0x000fe20000400000 */
[----:B------:R-:W-:Y:S01]  /*a400*/  F2FP.BF16.F32.PACK_AB R38, R49, R48 ;  /* 0x000000303126723e */ /* 0x000fe200000010ff */
[C---:B------:R-:W-:Y:S01]  /*a410*/  FMUL R55, R156.reuse, R55 ;  /* 0x000000379c377220 */ /* 0x040fe20000400000 */
[----:B------:R-:W-:Y:S01]  /*a420*/  F2FP.BF16.F32.PACK_AB R39, R51, R50 ;  /* 0x000000323327723e */ /* 0x000fe200000010ff */
[----:B------:R-:W-:Y:S01]  /*a430*/  FMUL R54, R156, R54 ;  /* 0x000000369c367220 */ /* 0x000fe20000400000 */
        /* <DEDUP_REMOVED lines=15> */
[----:B------:R-:W3:Y:S01]  /*a530*/  LDS.128 R12, [R82] ;  /* 0x00000000520c7984 */ /* 0x000ee20000000c00 */
[----:B------:R-:W-:Y:S01]  /*a540*/  FMUL R62, R156, R62 ;  /* 0x0000003e9c3e7220 */ /* 0x000fe20000400000 */
[----:B------:R-:W-:Y:S01]  /*a550*/  F2FP.BF16.F32.PACK_AB R56, R125, R124 ;  /* 0x0000007c7d38723e */ /* 0x000fe200000010ff */
[----:B------:R-:W-:Y:S01]  /*a560*/  @!P6 FMUL R67, R67, 16777216 ;  /* 0x4b8000004343e820 */ /* 0x000fe20000400000 */
[----:B------:R-:W-:Y:S01]  /*a570*/  BAR.SYNC.DEFER_BLOCKING 0x0 ;  /* 0x0000000000007b1d */ /* 0x000fe20000010000 */
        /* <DEDUP_REMOVED lines=23> */
[----:B------:R-:W-:Y:S01]  /*a6f0*/  STSM.16.M88.4 [R2], R20 ;  /* 0x0000001402007844 */ /* 0x000fe20000000200 */
[----:B------:R-:W-:Y:S01]  /*a700*/  F2FP.BF16.F32.PACK_AB R137, R139, R138 ;  /* 0x0000008a8b89723e */ /* 0x000fe200000010ff */
[----:B------:R-:W-:Y:S01]  /*a710*/  @!P6 FMUL R79, R79, 16777216 ;  /* 0x4b8000004f4fe820 */ /* 0x000fe20000400000 */
[----:B------:R-:W-:Y:S01]  /*a720*/  F2FP.BF16.F32.PACK_AB R138, R73, R72 ;  /* 0x00000048498a723e */ /* 0x000fe200000010ff */
[----:B------:R-:W-:Y:S01]  /*a730*/  BAR.SYNC.DEFER_BLOCKING 0x0 ;  /* 0x0000000000007b1d */ /* 0x000fe20000010000 */
[----:B------:R-:W-:Y:S01]  /*a740*/  F2FP.BF16.F32.PACK_AB R139, R75, R74 ;  /* 0x0000004a4b8b723e */ /* 0x000fe200000010ff */
[----:B------:R-:W-:Y:S01]  /*a750*/  @!P6 FMUL R78, R78, 16777216 ;  /* 0x4b8000004e4ee820 */ /* 0x000fe20000400000 */
[----:B------:R-:W-:Y:S01]  /*a760*/  FMUL R79, R156, R79 ;  /* 0x0000004f9c4f7220 */ /* 0x000fe20000400000 */
[----:B------:R-:W-:-:S02]  /*a770*/  F2FP.BF16.F32.PACK_AB R140, R141, R140 ;  /* 0x0000008c8d8c723e */ /* 0x000fc400000010ff */
[----:B------:R-:W-:Y:S01]  /*a780*/  FMUL R78, R156, R78 ;  /* 0x0000004e9c4e7220 */ /* 0x000fe20000400000 */
[----:B------:R-:W-:Y:S01]  /*a790*/  F2FP.BF16.F32.PACK_AB R141, R143, R142 ;  /* 0x0000008e8f8d723e */ /* 0x000fe200000010ff */
[----:B------:R-:W4:Y:S01]  /*a7a0*/  LDC.64 R86, c[0x0][0x228] ;  /* 0x00008a00ff567b82 */ /* 0x000f220000000a00 */
[----:B------:R-:W-:Y:S02]  /*a7b0*/  F2FP.BF16.F32.PACK_AB R142, R77, R76 ;  /* 0x0000004c4d8e723e */ /* 0x000fe400000010ff */
[----:B------:R-:W-:Y:S02]  /*a7c0*/  F2FP.BF16.F32.PACK_AB R143, R79, R78 ;  /* 0x0000004e4f8f723e */ /* 0x000fe400000010ff */
[----:B0-----:R-:W-:Y:S02]  /*a7d0*/  LOP3.LUT R185, R185, 0x7f, RZ, 0xc0, !PT ;  /* 0x0000007fb9b97812 */ /* 0x001fe400078ec0ff */
[----:B------:R-:W-:Y:S01]  /*a7e0*/  F2FP.BF16.F32.PACK_AB R144, R145, R144 ;  /* 0x000000909190723e */ /* 0x000fe200000010ff */
[----:B------:R-:W0:Y:S01]  /*a7f0*/  LDC R71, c[0x0][0x278] ;  /* 0x00009e00ff477b82 */ /* 0x000e220000000800 */
[----:B-1----:R-:W-:-:S02]  /*a800*/  LEA R184, R184, R185, 0x7 ;  /* 0x000000b9b8b87211 */ /* 0x002fc400078e38ff */
[----:B------:R-:W-:Y:S02]  /*a810*/  F2FP.BF16.F32.PACK_AB R145, R147, R146 ;  /* 0x000000929391723e */ /* 0x000fe400000010ff */
[----:B------:R-:W-:Y:S01]  /*a820*/  F2FP.BF16.F32.PACK_AB R147, R34, R35 ;  /* 0x000000232293723e */ /* 0x000fe200000010ff */
[----:B------:R-:W-:Y:S01]  /*a830*/  IMAD R64, R184, UR9, RZ ;  /* 0x00000009b8407c24 */ /* 0x000fe2000f8e02ff */
[----:B------:R-:W-:Y:S01]  /*a840*/  F2FP.BF16.F32.PACK_AB R146, R81, R80 ;  /* 0x000000505192723e */ /* 0x000fe200000010ff */
[----:B------:R-:W1:Y:S01]  /*a850*/  LDS.128 R16, [R82] ;  /* 0x0000000052107984 */ /* 0x000e620000000c00 */
[----:B------:R-:W-:Y:S01]  /*a860*/  USHF.L.U32 UR9, UR8, 0x1, URZ ;  /* 0x0000000108097899 */ /* 0x000fe2000800063f */
[C---:B------:R-:W-:Y:S01]  /*a870*/  IMAD.SHL.U32 R69, R64.reuse, 0x2, RZ ;  /* 0x0000000240457824 */ /* 0x040fe200078e00ff */
[----:B------:R-:W-:Y:S01]  /*a880*/  F2FP.BF16.F32.PACK_AB R148, R149, R148 ;  /* 0x000000949594723e */ /* 0x000fe200000010ff */
[----:B------:R-:W-:Y:S01]  /*a890*/  BAR.SYNC.DEFER_BLOCKING 0x0 ;  /* 0x0000000000007b1d */ /* 0x000fe20000010000 */
[----:B------:R-:W-:Y:S01]  /*a8a0*/  IMAD.HI R34, R64, 0x2, RZ ;  /* 0x0000000240227827 */ /* 0x000fe200078e02ff */
[----:B------:R-:W-:-:S02]  /*a8b0*/  F2FP.BF16.F32.PACK_AB R149, R151, R150 ;  /* 0x000000969795723e */ /* 0x000fc400000010ff */
[----:B----4-:R-:W-:Y:S01]  /*a8c0*/  IADD3 R68, P4, P5, R69, UR9, R86 ;  /* 0x0000000945447c10 */ /* 0x010fe2000fd9e056 */
[----:B------:R-:W-:Y:S01]  /*a8d0*/  UIMAD.WIDE UR8, UR8, 0x2, URZ ;  /* 0x00000002080878a5 */ /* 0x000fe2000f8e023f */
[----:B------:R-:W-:Y:S02]  /*a8e0*/  F2FP.BF16.F32.PACK_AB R151, R32, R33 ;  /* 0x000000212097723e */ /* 0x000fe400000010ff */
[----:B------:R-:W4:Y:S01]  /*a8f0*/  LDC R101, c[0x0][0x278] ;  /* 0x00009e00ff657b82 */ /* 0x000f220000000800 */
[----:B------:R-:W-:Y:S02]  /*a900*/  F2FP.BF16.F32.PACK_AB R150, R85, R84 ;  /* 0x000000545596723e */ /* 0x000fe400000010ff */
[----:B--2---:R-:W-:Y:S02]  /*a910*/  PRMT R70, R4, 0x7632, R70 ;  /* 0x0000763204467816 */ /* 0x004fe40000000046 */
[----:B------:R-:W-:Y:S01]  /*a920*/  IADD3.X R69, R34, UR9, R87, P4, P5 ;  /* 0x0000000922457c10 */ /* 0x000fe2000a7ea457 */
[C---:B0-----:R-:W-:Y:S01]  /*a930*/  IMAD R81, R71.reuse, 0x6, RZ ;  /* 0x0000000647517824 */ /* 0x041fe200078e02ff */
[C---:B------:R-:W-:Y:S01]  /*a940*/  SHF.L.U32 R75, R71.reuse, 0x1, RZ ;  /* 0x00000001474b7819 */ /* 0x040fe200000006ff */
[C---:B------:R-:W-:Y:S01]  /*a950*/  IMAD R77, R71.reuse, 0x3, RZ ;  /* 0x00000003474d7824 */ /* 0x040fe200078e02ff */
[CC--:B------:R-:W-:Y:S01]  /*a960*/  LEA R74, P5, R71.reuse, R68.reuse, 0x2 ;  /* 0x00000044474a7211 */ /* 0x0c0fe200078a10ff */
[----:B------:R-:W-:Y:S01]  /*a970*/  IMAD R83, R71, 0xa, RZ ;  /* 0x0000000a47537824 */ /* 0x000fe200078e02ff */
[-C--:B------:R-:W-:Y:S01]  /*a980*/  IADD3 R72, P4, R75, R68.reuse, RZ ;  /* 0x000000444b487210 */ /* 0x080fe20007f9e0ff */
[----:B------:R-:W-:Y:S01]  /*a990*/  IMAD R85, R71, 0xc, RZ ;  /* 0x0000000c47557824 */ /* 0x000fe200078e02ff */
[-C--:B------:R-:W-:Y:S01]  /*a9a0*/  LEA.HI.X.SX32 R75, R75, R69.reuse, 0x1, P5 ;  /* 0x000000454b4b7211 */ /* 0x080fe200028f0eff */
[C---:B------:R-:W-:Y:S01]  /*a9b0*/  IMAD R87, R71.reuse, 0xe, RZ ;  /* 0x0000000e47577824 */ /* 0x040fe200078e02ff */
[CC--:B------:R-:W-:Y:S01]  /*a9c0*/  LEA.HI.X.SX32 R73, R71.reuse, R69.reuse, 0x1, P4 ;  /* 0x0000004547497211 */ /* 0x0c0fe200020f0eff */
[----:B------:R-:W-:Y:S01]  /*a9d0*/  IMAD R91, R71, 0x12, RZ ;  /* 0x00000012475b7824 */ /* 0x000fe200078e02ff */
[----:B------:R-:W-:Y:S01]  /*a9e0*/  STSM.16.M88.4 [R2], R24 ;  /* 0x0000001802007844 */ /* 0x000fe20000000200 */
[-C--:B------:R-:W-:Y:S01]  /*a9f0*/  IADD3 R76, P5, R81, R68.reuse, RZ ;  /* 0x00000044514c7210 */ /* 0x080fe20007fbe0ff */
[C---:B------:R-:W-:Y:S01]  /*aa00*/  IMAD R95, R71.reuse, 0x14, RZ ;  /* 0x00000014475f7824 */ /* 0x040fe200078e02ff */
[C---:B------:R-:W-:Y:S01]  /*aa10*/  SHF.L.U32 R79, R71.reuse, 0x2, RZ ;  /* 0x00000002474f7819 */ /* 0x040fe200000006ff */
[----:B------:R-:W-:Y:S01]  /*aa20*/  BAR.SYNC.DEFER_BLOCKING 0x0 ;  /* 0x0000000000007b1d */ /* 0x000fe20000010000 */
[C---:B------:R-:W-:Y:S01]  /*aa30*/  LEA R78, P4, R71.reuse, R68, 0x3 ;  /* 0x00000044474e7211 */ /* 0x040fe200078818ff */
[----:B------:R-:W-:Y:S01]  /*aa40*/  IMAD R97, R71, 0x1c, RZ ;  /* 0x0000001c47617824 */ /* 0x000fe200078e02ff */
[-C--:B------:R-:W-:Y:S01]  /*aa50*/  LEA.HI.X.SX32 R77, R77, R69.reuse, 0x1, P5 ;  /* 0x000000454d4d7211 */ /* 0x080fe200028f0eff */
[----:B------:R-:W-:Y:S01]  /*aa60*/  IMAD R99, R71, 0x24, RZ ;  /* 0x0000002447637824 */ /* 0x000fe200078e02ff */
[----:B------:R-:W-:Y:S01]  /*aa70*/  PRMT R80, R5, 0x7632, R80 ;  /* 0x0000763205507816 */ /* 0x000fe20000000050 */
[----:B------:R-:W-:Y:S01]  /*aa80*/  IMAD R107, R71, 0x2a, RZ ;  /* 0x0000002a476b7824 */ /* 0x000fe200078e02ff */
[----:B------:R-:W-:Y:S01]  /*aa90*/  LEA.HI.X.SX32 R79, R79, R69, 0x1, P4 ;  /* 0x000000454f4f7211 */ /* 0x000fe200020f0eff */
[C---:B------:R-:W-:Y:S01]  /*aaa0*/  IMAD R109, R71.reuse, 0x2c, RZ ;  /* 0x0000002c476d7824 */ /* 0x040fe200078e02ff */
[----:B------:R-:W-:Y:S01]  /*aab0*/  ULDC.64 UR8, c[0x0][0x270] ;  /* 0x00009c0000087ab9 */ /* 0x000fe20000000a00 */
[C---:B------:R-:W-:Y:S01]  /*aac0*/  IMAD R111, R71.reuse, 0x2e, RZ ;  /* 0x0000002e476f7824 */ /* 0x040fe200078e02ff */
[----:B------:R-:W-:Y:S01]  /*aad0*/  UIMAD UR8, UR61, UR8, URZ ;  /* 0x000000083d0872a4 */ /* 0x000fe2000f8e023f */
[----:B------:R-:W-:Y:S01]  /*aae0*/  IMAD R113, R71, 0x30, RZ ;  /* 0x0000003047717824 */ /* 0x000fe200078e02ff */
[----:B------:R-:W-:Y:S01]  /*aaf0*/  FSEL R93, R93, -INF , P2 ;  /* 0xff8000005d5d7808 */ /* 0x000fe20001000000 */
[C---:B------:R-:W-:Y:S01]  /*ab00*/  IMAD R115, R71.reuse, 0x32, RZ ;  /* 0x0000003247737824 */ /* 0x040fe200078e02ff */
[----:B------:R-:W-:Y:S01]  /*ab10*/  USHF.L.U32 UR8, UR8, 0x1, URZ ;  /* 0x0000000108087899 */ /* 0x000fe2000800063f */
[C---:B------:R-:W-:Y:S01]  /*ab20*/  IMAD R117, R71.reuse, 0x34, RZ ;  /* 0x0000003447757824 */ /* 0x040fe200078e02ff */
[----:B------:R-:W-:Y:S01]  /*ab30*/  FSEL R152, R152, -INF , P3 ;  /* 0xff80000098987808 */ /* 0x000fe20001800000 */
[C---:B------:R-:W-:Y:S01]  /*ab40*/  IMAD R119, R71.reuse, 0x36, RZ ;  /* 0x0000003647777824 */ /* 0x040fe200078e02ff */
[----:B------:R-:W-:Y:S01]  /*ab50*/  SHF.L.U32 R0, R0, 0x1, RZ ;  /* 0x0000000100007819 */ /* 0x000fe200000006ff */
[----:B------:R-:W-:-:S02]  /*ab60*/  IMAD R121, R71, 0x38, RZ ;  /* 0x0000003847797824 */ /* 0x000fc400078e02ff */
[----:B------:R-:W-:Y:S01]  /*ab70*/  FFMA R93, R93, 0.69314718246459960938, R10 ;  /* 0x3f3172185d5d7823 */ /* 0x000fe2000000000a */
[C---:B------:R-:W-:Y:S02]  /*ab80*/  IMAD R123, R71.reuse, 0x3a, RZ ;  /* 0x0000003a477b7824 */ /* 0x040fe400078e02ff */
[----:B------:R-:W-:Y:S01]  /*ab90*/  FFMA R92, R152, 0.69314718246459960938, R11 ;  /* 0x3f317218985c7823 */ /* 0x000fe2000000000b */
[----:B------:R-:W0:Y:S01]  /*aba0*/  LDS.128 R20, [R82] ;  /* 0x0000000052147984 */ /* 0x000e220000000c00 */
[C---:B------:R-:W-:Y:S02]  /*abb0*/  IMAD R125, R71.reuse, 0x3c, RZ ;  /* 0x0000003c477d7824 */ /* 0x040fe400078e02ff */
[C---:B------:R-:W-:Y:S01]  /*abc0*/  IMAD R127, R71.reuse, 0x3e, RZ ;  /* 0x0000003e477f7824 */ /* 0x040fe200078e02ff */
[----:B------:R-:W-:Y:S01]  /*abd0*/  BAR.SYNC.DEFER_BLOCKING 0x0 ;  /* 0x0000000000007b1d */ /* 0x000fe20000010000 */
[C---:B------:R-:W-:Y:S02]  /*abe0*/  IMAD R129, R71.reuse, 0x42, RZ ;  /* 0x0000004247817824 */ /* 0x040fe400078e02ff */
[----:B------:R-:W-:-:S02]  /*abf0*/  IMAD R131, R71, 0x44, RZ ;  /* 0x0000004447837824 */ /* 0x000fc400078e02ff */
[C---:B------:R-:W-:Y:S02]  /*ac00*/  IMAD R133, R71.reuse, 0x46, RZ ;  /* 0x0000004647857824 */ /* 0x040fe400078e02ff */
[C---:B------:R-:W-:Y:S02]  /*ac10*/  IMAD R105, R71.reuse, 0x48, RZ ;  /* 0x0000004847697824 */ /* 0x040fe400078e02ff */
[C---:B------:R-:W-:Y:S02]  /*ac20*/  IMAD R135, R71.reuse, 0x4a, RZ ;  /* 0x0000004a47877824 */ /* 0x040fe400078e02ff */
[----:B------:R-:W-:Y:S01]  /*ac30*/  IMAD R103, R71, 0x4e, RZ ;  /* 0x0000004e47677824 */ /* 0x000fe200078e02ff */
[----:B------:R-:W-:Y:S01]  /*ac40*/  STSM.16.M88.4 [R2], R28 ;  /* 0x0000001c02007844 */ /* 0x000fe20000000200 */
[----:B------:R-:W-:Y:S06]  /*ac50*/  BAR.SYNC.DEFER_BLOCKING 0x0 ;  /* 0x0000000000007b1d */ /* 0x000fec0000010000 */
[----:B------:R-:W2:Y:S02]  /*ac60*/  LDS.128 R24, [R82] ;  /* 0x0000000052187984 */ /* 0x000ea40000000c00 */
[----:B------:R-:W-:Y:S06]  /*ac70*/  BAR.SYNC.DEFER_BLOCKING 0x0 ;  /* 0x0000000000007b1d */ /* 0x000fec0000010000 */
[----:B------:R-:W-:Y:S02]  /*ac80*/  STSM.16.M88.4 [R2], R40 ;  /* 0x0000002802007844 */ /* 0x000fe40000000200 */
[----:B------:R-:W-:Y:S06]  /*ac90*/  BAR.SYNC.DEFER_BLOCKING 0x0 ;  /* 0x0000000000007b1d */ /* 0x000fec0000010000 */
[----:B------:R-:W-:Y:S02]  /*aca0*/  LDS.128 R28, [R82] ;  /* 0x00000000521c7984 */ /* 0x000fe40000000c00 */
        /* <DEDUP_REMOVED lines=15> */
[----:B------:R-:W5:Y:S02]  /*ada0*/  LDS.128 R44, [R82] ;  /* 0x00000000522c7984 */ /* 0x000f640000000c00 */
        /* <DEDUP_REMOVED lines=19> */
[----:B------:R-:W5:Y:S02]  /*aee0*/  LDS.128 R32, [R82] ;  /* 0x0000000052207984 */ /* 0x000f640000000c00 */
[----:B------:R-:W-:Y:S06]  /*aef0*/  BAR.SYNC.DEFER_BLOCKING 0x0 ;  /* 0x0000000000007b1d */ /* 0x000fec0000010000 */
[----:B------:R3:W-:Y:S02]  /*af00*/  STSM.16.M88.4 [R2], R148 ;  /* 0x0000009402007844 */ /* 0x0007e40000000200 */
[----:B------:R-:W-:Y:S01]  /*af10*/  BAR.SYNC.DEFER_BLOCKING 0x0 ;  /* 0x0000000000007b1d */ /* 0x000fe20000010000 */
[----:B---3--:R-:W-:-:S05]  /*af20*/  PRMT R2, R6, 0x7632, R2 ;  /* 0x0000763206027816 */ /* 0x008fca0000000002 */
[----:B------:R3:W-:Y:S04]  /*af30*/  STG.E.U16 desc[UR6][R68.64], R4 ;  /* 0x0000000444007986 */ /* 0x0007e8000c101506 */
[----:B------:R1:W-:Y:S04]  /*af40*/  STG.E.U16 desc[UR6][R72.64], R70 ;  /* 0x0000004648007986 */ /* 0x0003e8000c101506 */
[----:B------:R4:W-:Y:S01]  /*af50*/  STG.E.U16 desc[UR6][R74.64], R5 ;  /* 0x000000054a007986 */ /* 0x0009e2000c101506 */
[----:B---3--:R-:W-:-:S03]  /*af60*/  IADD3 R4, P6, R85, R68, RZ ;  /* 0x0000004455047210 */ /* 0x008fc60007fde0ff */
[----:B------:R3:W-:Y:S01]  /*af70*/  STG.E.U16 desc[UR6][R76.64], R80 ;  /* 0x000000504c007986 */ /* 0x0007e2000c101506 */
[----:B-1----:R-:W-:Y:S01]  /*af80*/  IMAD R73, R71, 0x5, RZ ;  /* 0x0000000547497824 */ /* 0x002fe200078e02ff */
[-C--:B------:R-:W-:Y:S02]  /*af90*/  IADD3 R72, P5, R83, R68.reuse, RZ ;  /* 0x0000004453487210 */ /* 0x080fe40007fbe0ff */
[----:B------:R1:W-:Y:S01]  /*afa0*/  STG.E.U16 desc[UR6][R78.64], R6 ;  /* 0x000000064e007986 */ /* 0x0003e2000c101506 */
[----:B------:R-:W-:Y:S01]  /*afb0*/  PRMT R70, R7, 0x7632, R70 ;  /* 0x0000763207467816 */ /* 0x000fe20000000046 */
[----:B----4-:R-:W-:Y:S01]  /*afc0*/  IMAD R75, R71, 0x7, RZ ;  /* 0x00000007474b7824 */ /* 0x010fe200078e02ff */
[-C--:B------:R-:W-:Y:S02]  /*afd0*/  LEA.HI.X.SX32 R73, R73, R69.reuse, 0x1, P5 ;  /* 0x0000004549497211 */ /* 0x080fe400028f0eff */
[----:B------:R-:W-:Y:S01]  /*afe0*/  LEA.HI.X.SX32 R5, R81, R69, 0x1, P6 ;  /* 0x0000004551057211 */ /* 0x000fe200030f0eff */
[----:B------:R-:W-:Y:S01]  /*aff0*/  IMAD.SHL.U32 R81, R71, 0x8, RZ ;  /* 0x0000000847517824 */ /* 0x000fe200078e00ff */
[-C--:B------:R-:W-:Y:S01]  /*b000*/  IADD3 R74, P4, R87, R68.reuse, RZ ;  /* 0x00000044574a7210 */ /* 0x080fe20007f9e0ff */
[----:B------:R4:W-:Y:S01]  /*b010*/  STG.E.U16 desc[UR6][R72.64], R2 ;  /* 0x0000000248007986 */ /* 0x0009e2000c101506 */
[----:B---3--:R-:W-:-:S02]  /*b020*/  LEA R76, P5, R71, R68, 0x4 ;  /* 0x00000044474c7211 */ /* 0x008fc400078a20ff */
[-C--:B------:R-:W-:Y:S01]  /*b030*/  LEA.HI.X.SX32 R75, R75, R69.reuse, 0x1, P4 ;  /* 0x000000454b4b7211 */ /* 0x080fe200020f0eff */
[----:B------:R3:W-:Y:S01]  /*b040*/  STG.E.U16 desc[UR6][R4.64], R7 ;  /* 0x0000000704007986 */ /* 0x0007e2000c101506 */
[----:B------:R-:W-:Y:S01]  /*b050*/  LEA.HI.X.SX32 R77, R81, R69, 0x1, P5 ;  /* 0x00000045514d7211 */ /* 0x000fe200028f0eff */
[----:B-1----:R-:W-:Y:S01]  /*b060*/  IMAD R79, R71, 0x16, RZ ;  /* 0x00000016474f7824 */ /* 0x002fe200078e02ff */
[----:B------:R-:W-:Y:S01]  /*b070*/  PRMT R78, R13, 0x7632, R78 ;  /* 0x000076320d4e7816 */ /* 0x000fe2000000004e */
[C---:B------:R-:W-:Y:S01]  /*b080*/  IMAD R81, R71.reuse, 0x18, RZ ;  /* 0x0000001847517824 */ /* 0x040fe200078e02ff */
[----:B------:R1:W-:Y:S01]  /*b090*/  STG.E.U16 desc[UR6][R74.64], R70 ;  /* 0x000000464a007986 */ /* 0x0003e2000c101506 */
[----:B----4-:R-:W-:Y:S01]  /*b0a0*/  IMAD R73, R71, 0x9, RZ ;  /* 0x0000000947497824 */ /* 0x010fe200078e02ff */
[-C--:B------:R-:W-:Y:S02]  /*b0b0*/  IADD3 R72, P4, R91, R68.reuse, RZ ;  /* 0x000000445b487210 */ /* 0x080fe40007f9e0ff */
[----:B------:R4:W-:Y:S01]  /*b0c0*/  STG.E.U16 desc[UR6][R76.64], R12 ;  /* 0x0000000c4c007986 */ /* 0x0009e2000c101506 */
[----:B------:R-:W-:Y:S01]  /*b0d0*/  PRMT R2, R12, 0x7632, R2 ;  /* 0x000076320c027816 */ /* 0x000fe20000000002 */
[----:B---3--:R-:W-:Y:S01]  /*b0e0*/  IMAD R7, R71, 0xb, RZ ;  /* 0x0000000b47077824 */ /* 0x008fe200078e02ff */
[----:B------:R-:W-:-:S02]  /*b0f0*/  IADD3 R4, P5, R95, R68, RZ ;  /* 0x000000445f047210 */ /* 0x000fc40007fbe0ff */
[-C--:B------:R-:W-:Y:S02]  /*b100*/  LEA.HI.X.SX32 R73, R73, R69.reuse, 0x1, P4 ;  /* 0x0000004549497211 */ /* 0x080fe400020f0eff */
[-C--:B------:R-:W-:Y:S01]  /*b110*/  LEA.HI.X.SX32 R5, R83, R69.reuse, 0x1, P5 ;  /* 0x0000004553057211 */ /* 0x080fe200028f0eff */
[----:B------:R-:W-:Y:S01]  /*b120*/  IMAD R83, R71, 0x1a, RZ ;  /* 0x0000001a47537824 */ /* 0x000fe200078e02ff */
[-C--:B------:R-:W-:Y:S01]  /*b130*/  IADD3 R6, P5, R79, R68.reuse, RZ ;  /* 0x000000444f067210 */ /* 0x080fe20007fbe0ff */
[----:B------:R3:W-:Y:S01]  /*b140*/  STG.E.U16 desc[UR6][R72.64], R2 ;  /* 0x0000000248007986 */ /* 0x0007e2000c101506 */
[-C--:B-1----:R-:W-:Y:S02]  /*b150*/  IADD3 R74, P4, R81, R68.reuse, RZ ;  /* 0x00000044514a7210 */ /* 0x082fe40007f9e0ff */
[-C--:B------:R-:W-:Y:S01]  /*b160*/  LEA.HI.X.SX32 R7, R7, R69.reuse, 0x1, P5 ;  /* 0x0000004507077211 */ /* 0x080fe200028f0eff */
[----:B------:R1:W-:Y:S01]  /*b170*/  STG.E.U16 desc[UR6][R4.64], R13 ;  /* 0x0000000d04007986 */ /* 0x0003e2000c101506 */
[----:B------:R-:W-:Y:S01]  /*b180*/  LEA.HI.X.SX32 R75, R85, R69, 0x1, P4 ;  /* 0x00000045554b7211 */ /* 0x000fe200020f0eff */
[----:B------:R-:W-:Y:S01]  /*b190*/  IMAD R85, R71, 0x1e, RZ ;  /* 0x0000001e47557824 */ /* 0x000fe200078e02ff */
[----:B----4-:R-:W-:Y:S01]  /*b1a0*/  IADD3 R12, P6, R97, R68, RZ ;  /* 0x00000044610c7210 */ /* 0x010fe20007fde0ff */
[----:B------:R4:W-:Y:S01]  /*b1b0*/  STG.E.U16 desc[UR6][R6.64], R78 ;  /* 0x0000004e06007986 */ /* 0x0009e2000c101506 */
[----:B------:R-:W-:-:S02]  /*b1c0*/  SHF.L.U32 R77, R71, 0x4, RZ ;  /* 0x00000004474d7819 */ /* 0x000fc400000006ff */
[----:B------:R-:W-:Y:S01]  /*b1d0*/  PRMT R70, R15, 0x7632, R70 ;  /* 0x000076320f467816 */ /* 0x000fe20000000046 */
[C---:B---3--:R-:W-:Y:S01]  /*b1e0*/  IMAD R73, R71.reuse, 0xf, RZ ;  /* 0x0000000f47497824 */ /* 0x048fe200078e02ff */
[----:B------:R-:W-:Y:S01]  /*b1f0*/  PRMT R2, R14, 0x7632, R2 ;  /* 0x000076320e027816 */ /* 0x000fe20000000002 */
[----:B------:R3:W-:Y:S01]  /*b200*/  STG.E.U16 desc[UR6][R74.64], R14 ;  /* 0x0000000e4a007986 */ /* 0x0007e2000c101506 */
[----:B-1----:R-:W-:Y:S01]  /*b210*/  IMAD R5, R71, 0xd, RZ ;  /* 0x0000000d47057824 */ /* 0x002fe200078e02ff */
[-C--:B------:R-:W-:Y:S02]  /*b220*/  IADD3 R4, P5, R83, R68.reuse, RZ ;  /* 0x0000004453047210 */ /* 0x080fe40007fbe0ff */
[-C--:B------:R-:W-:Y:S01]  /*b230*/  LEA.HI.X.SX32 R13, R87, R69.reuse, 0x1, P6 ;  /* 0x00000045570d7211 */ /* 0x080fe200030f0eff */
[----:B------:R-:W-:Y:S01]  /*b240*/  IMAD R87, R71, 0x22, RZ ;  /* 0x0000002247577824 */ /* 0x000fe200078e02ff */
[----:B------:R-:W-:Y:S02]  /*b250*/  LEA.HI.X.SX32 R5, R5, R69, 0x1, P5 ;  /* 0x0000004505057211 */ /* 0x000fe400028f0eff */
[----:B----4-:R-:W-:-:S02]  /*b260*/  IADD3 R6, P4, R85, R68, RZ ;  /* 0x0000004455067210 */ /* 0x010fc40007f9e0ff */
[-C--:B------:R-:W-:Y:S01]  /*b270*/  LEA R72, P5, R101, R68.reuse, 0x5 ;  /* 0x0000004465487211 */ /* 0x080fe200078a28ff */
[----:B------:R1:W-:Y:S01]  /*b280*/  STG.E.U16 desc[UR6][R4.64], R2 ;  /* 0x0000000204007986 */ /* 0x0003e2000c101506 */
[-C--:B------:R-:W-:Y:S01]  /*b290*/  LEA.HI.X.SX32 R7, R73, R69.reuse, 0x1, P4 ;  /* 0x0000004549077211 */ /* 0x080fe200020f0eff */
[----:B---3--:R-:W-:Y:S01]  /*b2a0*/  IMAD R75, R71, 0x26, RZ ;  /* 0x00000026474b7824 */ /* 0x008fe200078e02ff */
[----:B------:R-:W-:Y:S01]  /*b2b0*/  LEA.HI.X.SX32 R73, R77, R69, 0x1, P5 ;  /* 0x000000454d497211 */ /* 0x000fe200028f0eff */
[----:B------:R3:W-:Y:S01]  /*b2c0*/  STG.E.U16 desc[UR6][R12.64], R15 ;  /* 0x0000000f0c007986 */ /* 0x0007e2000c101506 */
[C---:B------:R-:W-:Y:S02]  /*b2d0*/  IMAD R77, R71.reuse, 0x28, RZ ;  /* 0x00000028474d7824 */ /* 0x040fe400078e02ff */
[C---:B------:R-:W-:Y:S01]  /*b2e0*/  IMAD R101, R71.reuse, 0x4c, RZ ;  /* 0x0000004c47657824 */ /* 0x040fe200078e02ff */
[----:B------:R4:W-:Y:S01]  /*b2f0*/  STG.E.U16 desc[UR6][R6.64], R70 ;  /* 0x0000004606007986 */ /* 0x0009e2000c101506 */
[----:B-1----:R-:W-:Y:S01]  /*b300*/  IMAD R5, R71, 0x11, RZ ;  /* 0x0000001147057824 */ /* 0x002fe200078e02ff */
[----:B------:R-:W-:-:S02]  /*b310*/  IADD3 R4, P4, R87, R68, RZ ;  /* 0x0000004457047210 */ /* 0x000fc40007f9e0ff */
[----:B------:R1:W-:Y:S01]  /*b320*/  STG.E.U16 desc[UR6][R72.64], R16 ;  /* 0x0000001048007986 */ /* 0x0003e2000c101506 */
[----:B------:R-:W-:Y:S01]  /*b330*/  PRMT R2, R16, 0x7632, R2 ;  /* 0x0000763210027816 */ /* 0x000fe20000000002 */
[----:B---3--:R-:W-:Y:S01]  /*b340*/  IMAD R15, R71, 0x13, RZ ;  /* 0x00000013470f7824 */ /* 0x008fe200078e02ff */
[-C--:B------:R-:W-:Y:S02]  /*b350*/  IADD3 R12, P5, R99, R68.reuse, RZ ;  /* 0x00000044630c7210 */ /* 0x080fe40007fbe0ff */
[-C--:B------:R-:W-:Y:S02]  /*b360*/  LEA.HI.X.SX32 R5, R5, R69.reuse, 0x1, P4 ;  /* 0x0000004505057211 */ /* 0x080fe400020f0eff */
[-C--:B------:R-:W-:Y:S01]  /*b370*/  LEA.HI.X.SX32 R13, R91, R69.reuse, 0x1, P5 ;  /* 0x000000455b0d7211 */ /* 0x080fe200028f0eff */
[----:B------:R-:W-:Y:S01]  /*b380*/  IMAD R91, R71, 0x54, RZ ;  /* 0x00000054475b7824 */ /* 0x000fe200078e02ff */
[-C--:B----4-:R-:W-:Y:S01]  /*b390*/  IADD3 R6, P5, R75, R68.reuse, RZ ;  /* 0x000000444b067210 */ /* 0x090fe20007fbe0ff */
[----:B------:R3:W-:Y:S01]  /*b3a0*/  STG.E.U16 desc[UR6][R4.64], R2 ;  /* 0x0000000204007986 */ /* 0x0007e2000c101506 */
[-C--:B------:R-:W-:Y:S01]  /*b3b0*/  IADD3 R14, P4, R77, R68.reuse, RZ ;  /* 0x000000444d0e7210 */ /* 0x080fe20007f9e0ff */
[----:B-1----:R-:W1:Y:S01]  /*b3c0*/  LDC R73, c[0x0][0x228] ;  /* 0x00008a00ff497b82 */ /* 0x002e620000000800 */
[-C--:B------:R-:W-:Y:S01]  /*b3d0*/  LEA.HI.X.SX32 R7, R15, R69.reuse, 0x1, P5 ;  /* 0x000000450f077211 */ /* 0x080fe200028f0eff */
[----:B------:R4:W-:Y:S01]  /*b3e0*/  STG.E.U16 desc[UR6][R12.64], R17 ;  /* 0x000000110c007986 */ /* 0x0009e2000c101506 */
[----:B------:R-:W-:Y:S01]  /*b3f0*/  LEA.HI.X.SX32 R15, R95, R69, 0x1, P4 ;  /* 0x000000455f0f7211 */ /* 0x000fe200020f0eff */
[----:B------:R-:W-:Y:S01]  /*b400*/  IMAD R95, R71, 0x56, RZ ;  /* 0x00000056475f7824 */ /* 0x000fe200078e02ff */
[-C--:B------:R-:W-:Y:S01]  /*b410*/  IADD3 R16, P4, R113, R68.reuse, RZ ;  /* 0x0000004471107210 */ /* 0x080fe20007f9e0ff */
[----:B---3--:R-:W-:Y:S01]  /*b420*/  IMAD R5, R71, 0x15, RZ ;  /* 0x0000001547057824 */ /* 0x008fe200078e02ff */
[----:B------:R-:W-:-:S02]  /*b430*/  IADD3 R4, P5, R107, R68, RZ ;  /* 0x000000446b047210 */ /* 0x000fc40007fbe0ff */
[----:B------:R-:W-:Y:S02]  /*b440*/  PRMT R2, R18, 0x7632, R2 ;  /* 0x0000763212027816 */ /* 0x000fe40000000002 */
[----:B----4-:R-:W-:Y:S01]  /*b450*/  PRMT R13, R17, 0x7632, R13 ;  /* 0x00007632110d7816 */ /* 0x010fe2000000000d */
[----:B------:R-:W-:Y:S01]  /*b460*/  IMAD R17, R71, 0x17, RZ ;  /* 0x0000001747117824 */ /* 0x000fe200078e02ff */
[-C--:B------:R-:W-:Y:S02]  /*b470*/  IADD3 R12, P6, R109, R68.reuse, RZ ;  /* 0x000000446d0c7210 */ /* 0x080fe40007fde0ff */
[----:B------:R-:W-:Y:S01]  /*b480*/  LEA.HI.X.SX32 R5, R5, R69, 0x1, P5 ;  /* 0x0000004505057211 */ /* 0x000fe200028f0eff */
[----:B------:R3:W-:Y:S04]  /*b490*/  STG.E.U16 desc[UR6][R6.64], R13 ;  /* 0x0000000d06007986 */ /* 0x0007e8000c101506 */
[----:B------:R4:W-:Y:S04]  /*b4a0*/  STG.E.U16 desc[UR6][R14.64], R18 ;  /* 0x000000120e007986 */ /* 0x0009e8000c101506 */
[----:B------:R0:W-:Y:S01]  /*b4b0*/  STG.E.U16 desc[UR6][R4.64], R2 ;  /* 0x0000000204007986 */ /* 0x0001e2000c101506 */
[----:B---3--:R-:W-:-:S02]  /*b4c0*/  IADD3 R6, P5, R111, R68, RZ ;  /* 0x000000446f067210 */ /* 0x008fc40007fbe0ff */
[-C--:B------:R-:W-:Y:S01]  /*b4d0*/  LEA.HI.X.SX32 R13, R79, R69.reuse, 0x1, P6 ;  /* 0x000000454f0d7211 */ /* 0x080fe200030f0eff */
[----:B------:R-:W-:Y:S01]  /*b4e0*/  IMAD R79, R71, 0x58, RZ ;  /* 0x00000058474f7824 */ /* 0x000fe200078e02ff */
[----:B----4-:R-:W-:Y:S02]  /*b4f0*/  PRMT R15, R19, 0x7632, R15 ;  /* 0x00007632130f7816 */ /* 0x010fe4000000000f */
[-C--:B------:R-:W-:Y:S01]  /*b500*/  LEA.HI.X.SX32 R7, R17, R69.reuse, 0x1, P5 ;  /* 0x0000004511077211 */ /* 0x080fe200028f0eff */
[----:B------:R3:W-:Y:S01]  /*b510*/  STG.E.U16 desc[UR6][R12.64], R19 ;  /* 0x000000130c007986 */ /* 0x0007e2000c101506 */
[-C--:B------:R-:W-:Y:S01]  /*b520*/  LEA.HI.X.SX32 R17, R81, R69.reuse, 0x1, P4 ;  /* 0x0000004551117211 */ /* 0x080fe200020f0eff */
[----:B0-----:R-:W-:Y:S01]  /*b530*/  IMAD R5, R71, 0x19, RZ ;  /* 0x0000001947057824 */ /* 0x001fe200078e02ff */
[-C--:B------:R-:W-:Y:S01]  /*b540*/  IADD3 R4, P5, R115, R68.reuse, RZ ;  /* 0x0000004473047210 */ /* 0x080fe20007fbe0ff */
[----:B------:R0:W-:Y:S01]  /*b550*/  STG.E.U16 desc[UR6][R6.64], R15 ;  /* 0x0000000f06007986 */ /* 0x0001e2000c101506 */
[----:B------:R-:W-:Y:S01]  /*b560*/  IADD3 R14, P6, R117, R68, RZ ;  /* 0x00000044750e7210 */ /* 0x000fe20007fde0ff */
[----:B------:R-:W-:Y:S01]  /*b570*/  IMAD R81, R71, 0x5c, RZ ;  /* 0x0000005c47517824 */ /* 0x000fe200078e02ff */
[----:B------:R-:W-:Y:S01]  /*b580*/  LEA.HI.X.SX32 R5, R5, R69, 0x1, P5 ;  /* 0x0000004505057211 */ /* 0x000fe200028f0eff */
[----:B------:R4:W-:Y:S01]  /*b590*/  STG.E.U16 desc[UR6][R16.64], R20 ;  /* 0x0000001410007986 */ /* 0x0009e2000c101506 */
[----:B------:R-:W-:-:S02]  /*b5a0*/  PRMT R2, R20, 0x7632, R2 ;  /* 0x0000763214027816 */ /* 0x000fc40000000002 */
[----:B--2---:R-:W-:Y:S01]  /*b5b0*/  PRMT R18, R26, 0x7632, R18 ;  /* 0x000076321a127816 */ /* 0x004fe20000000012 */
[----:B---3--:R-:W2:Y:S01]  /*b5c0*/  LDC R19, c[0x0][0x278] ;  /* 0x00009e00ff137b82 */ /* 0x008ea20000000800 */
[----:B------:R-:W-:Y:S01]  /*b5d0*/  IMAD R13, R71, 0x1b, RZ ;  /* 0x0000001b470d7824 */ /* 0x000fe200078e02ff */
[-C--:B------:R-:W-:Y:S01]  /*b5e0*/  IADD3 R12, P4, R119, R68.reuse, RZ ;  /* 0x00000044770c7210 */ /* 0x080fe20007f9e0ff */
[----:B------:R3:W-:Y:S01]  /*b5f0*/  STG.E.U16 desc[UR6][R4.64], R2 ;  /* 0x0000000204007986 */ /* 0x0007e2000c101506 */
[-C--:B0-----:R-:W-:Y:S01]  /*b600*/  LEA.HI.X.SX32 R15, R83, R69.reuse, 0x1, P6 ;  /* 0x00000045530f7211 */ /* 0x081fe200030f0eff */
[----:B------:R-:W-:Y:S01]  /*b610*/  IMAD R83, R71, 0x5e, RZ ;  /* 0x0000005e47537824 */ /* 0x000fe200078e02ff */
[----:B------:R-:W-:Y:S02]  /*b620*/  IADD3 R6, P5, R121, R68, RZ ;  /* 0x0000004479067210 */ /* 0x000fe40007fbe0ff */
[----:B----4-:R-:W0:Y:S01]  /*b630*/  LDC R17, c[0x0][0x278] ;  /* 0x00009e00ff117b82 */ /* 0x010e220000000800 */
[----:B------:R4:W-:Y:S01]  /*b640*/  STG.E.U16 desc[UR6][R14.64], R21 ;  /* 0x000000150e007986 */ /* 0x0009e2000c101506 */
[----:B------:R-:W-:-:S02]  /*b650*/  LEA.HI.X.SX32 R13, R13, R69, 0x1, P4 ;  /* 0x000000450d0d7211 */ /* 0x000fc400020f0eff */
[----:B------:R-:W-:Y:S01]  /*b660*/  LEA.HI.X.SX32 R7, R97, R69, 0x1, P5 ;  /* 0x0000004561077211 */ /* 0x000fe200028f0eff */
[----:B------:R-:W-:Y:S02]  /*b670*/  IMAD R97, R71, 0x50, RZ ;  /* 0x0000005047617824 */ /* 0x000fe400078e02ff */
[----:B---3--:R-:W-:Y:S01]  /*b680*/  IMAD R2, R184, UR9, RZ ;  /* 0x00000009b8027c24 */ /* 0x008fe2000f8e02ff */
[----:B------:R-:W-:Y:S01]  /*b690*/  IADD3 R4, P4, R123, R68, RZ ;  /* 0x000000447b047210 */ /* 0x000fe20007f9e0ff */
[----:B------:R-:W-:-:S03]  /*b6a0*/  IMAD R5, R71, 0x1d, RZ ;  /* 0x0000001d47057824 */ /* 0x000fc600078e02ff */
[----:B------:R-:W-:Y:S02]  /*b6b0*/  SHF.L.U32 R2, R2, 0x1, RZ ;  /* 0x0000000102027819 */ /* 0x000fe400000006ff */
[----:B----4-:R-:W-:Y:S02]  /*b6c0*/  PRMT R15, R21, 0x7632, R15 ;  /* 0x00007632150f7816 */ /* 0x010fe4000000000f */
[----:B------:R-:W-:Y:S02]  /*b6d0*/  LEA.HI.X.SX32 R5, R5, R69, 0x1, P4 ;  /* 0x0000004505057211 */ /* 0x000fe400020f0eff */
[----:B-1----:R-:W-:Y:S01]  /*b6e0*/  IADD3 R2, R2, UR8, R73 ;  /* 0x0000000802027c10 */ /* 0x002fe2000fffe049 */
[----:B------:R1:W-:Y:S01]  /*b6f0*/  STG.E.U16 desc[UR6][R12.64], R15 ;  /* 0x0000000f0c007986 */ /* 0x0003e2000c101506 */
[----:B--2---:R-:W-:Y:S01]  /*b700*/  LEA RZ, P6, R19, R68, 0x6 ;  /* 0x0000004413ff7211 */ /* 0x004fe200078c30ff */
[----:B------:R-:W-:Y:S01]  /*b710*/  IMAD R73, R71, 0x60, RZ ;  /* 0x0000006047497824 */ /* 0x000fe200078e02ff */
[----:B------:R-:W-:Y:S01]  /*b720*/  ULDC UR8, c[0x0][0x27c] ;  /* 0x00009f0000087ab9 */ /* 0x000fe20000000800 */
[----:B------:R2:W-:Y:S01]  /*b730*/  STG.E.U16 desc[UR6][R6.64], R22 ;  /* 0x0000001606007986 */ /* 0x0005e2000c101506 */
[----:B0-----:R-:W-:Y:S01]  /*b740*/  LEA R14, R17, R2, 0x6 ;  /* 0x00000002110e7211 */ /* 0x001fe200078e30ff */
[----:B------:R-:W-:Y:S01]  /*b750*/  IMAD R19, R71, 0x70, RZ ;  /* 0x0000007047137824 */ /* 0x000fe200078e02ff */
[----:B------:R-:W-:Y:S01]  /*b760*/  PRMT R17, R23, 0x7632, R17 ;  /* 0x0000763217117816 */ /* 0x000fe20000000011 */
[----:B------:R-:W-:Y:S01]  /*b770*/  UIMAD UR8, UR61, UR8, URZ ;  /* 0x000000083d0872a4 */ /* 0x000fe2000f8e023f */
[----:B-1----:R-:W-:Y:S01]  /*b780*/  IMAD R13, R71, 0x1f, RZ ;  /* 0x0000001f470d7824 */ /* 0x002fe200078e02ff */
[----:B------:R-:W-:Y:S01]  /*b790*/  IADD3 R12, P5, R127, R68, RZ ;  /* 0x000000447f0c7210 */ /* 0x000fe20007fbe0ff */
[----:B------:R-:W-:Y:S01]  /*b7a0*/  IMAD.SHL.U32 R15, R71, 0x20, RZ ;  /* 0x00000020470f7824 */ /* 0x000fe200078e00ff */
[----:B--2---:R-:W-:-:S02]  /*b7b0*/  PRMT R7, R22, 0x7632, R7 ;  /* 0x0000763216077816 */ /* 0x004fc40000000007 */
[-C--:B------:R-:W-:Y:S02]  /*b7c0*/  IADD3 R6, P4, R125, R68.reuse, RZ ;  /* 0x000000447d067210 */ /* 0x080fe40007f9e0ff */
[-C--:B------:R-:W-:Y:S01]  /*b7d0*/  LEA.HI.X.SX32 R13, R13, R69.reuse, 0x1, P5 ;  /* 0x000000450d0d7211 */ /* 0x080fe200028f0eff */
[----:B------:R0:W-:Y:S01]  /*b7e0*/  STG.E.U16 desc[UR6][R4.64], R7 ;  /* 0x0000000704007986 */ /* 0x0001e2000c101506 */
[-C--:B------:R-:W-:Y:S02]  /*b7f0*/  LEA.HI.X.SX32 R15, R15, R69.reuse, 0x1, P6 ;  /* 0x000000450f0f7211 */ /* 0x080fe400030f0eff */
[----:B-----5:R-:W-:Y:S02]  /*b800*/  PRMT R22, R45, 0x7632, R22 ;  /* 0x000076322d167816 */ /* 0x020fe40000000016 */
[-C--:B0-----:R-:W-:Y:S01]  /*b810*/  LEA.HI.X.SX32 R7, R85, R69.reuse, 0x1, P4 ;  /* 0x0000004555077211 */ /* 0x081fe200020f0eff */
[----:B------:R-:W-:Y:S01]  /*b820*/  IMAD R5, R71, 0x21, RZ ;  /* 0x0000002147057824 */ /* 0x000fe200078e02ff */
[-C--:B------:R-:W-:Y:S01]  /*b830*/  IADD3 R4, P5, R129, R68.reuse, RZ ;  /* 0x0000004481047210 */ /* 0x080fe20007fbe0ff */
[----:B------:R-:W-:Y:S01]  /*b840*/  IMAD R85, R71, 0x62, RZ ;  /* 0x0000006247557824 */ /* 0x000fe200078e02ff */
[----:B------:R-:W-:Y:S01]  /*b850*/  IADD3 R16, P4, R131, R68, RZ ;  /* 0x0000004483107210 */ /* 0x000fe20007f9e0ff */
[----:B------:R0:W-:Y:S01]  /*b860*/  STG.E.U16 desc[UR6][R6.64], R23 ;  /* 0x0000001706007986 */ /* 0x0001e2000c101506 */
[----:B------:R-:W-:-:S03]  /*b870*/  LEA.HI.X.SX32 R5, R5, R69, 0x1, P5 ;  /* 0x0000004505057211 */ /* 0x000fc600028f0eff */
[----:B------:R1:W-:Y:S04]  /*b880*/  STG.E.U16 desc[UR6][R12.64], R17 ;  /* 0x000000110c007986 */ /* 0x0003e8000c101506 */
[----:B------:R2:W-:Y:S01]  /*b890*/  STG.E.U16 desc[UR6][R14.64], R24 ;  /* 0x000000180e007986 */ /* 0x0005e2000c101506 */
[----:B0-----:R-:W-:Y:S01]  /*b8a0*/  IMAD R7, R71, 0x23, RZ ;  /* 0x0000002347077824 */ /* 0x001fe200078e02ff */
[-C--:B------:R-:W-:Y:S01]  /*b8b0*/  IADD3 R6, P5, R133, R68.reuse, RZ ;  /* 0x0000004485067210 */ /* 0x080fe20007fbe0ff */
[----:B------:R-:W-:Y:S01]  /*b8c0*/  IMAD R23, R71, 0x68, RZ ;  /* 0x0000006847177824 */ /* 0x000fe200078e02ff */
[----:B-1----:R-:W-:Y:S02]  /*b8d0*/  PRMT R13, R24, 0x7632, R13 ;  /* 0x00007632180d7816 */ /* 0x002fe4000000000d */
[----:B------:R-:W-:-:S02]  /*b8e0*/  IADD3 R12, P6, R105, R68, RZ ;  /* 0x00000044690c7210 */ /* 0x000fc40007fde0ff */
[-C--:B------:R-:W-:Y:S01]  /*b8f0*/  LEA.HI.X.SX32 R17, R87, R69.reuse, 0x1, P4 ;  /* 0x0000004557117211 */ /* 0x080fe200020f0eff */
[----:B------:R0:W-:Y:S01]  /*b900*/  STG.E.U16 desc[UR6][R4.64], R13 ;  /* 0x0000000d04007986 */ /* 0x0001e2000c101506 */
[----:B------:R-:W-:Y:S01]  /*b910*/  LEA.HI.X.SX32 R7, R7, R69, 0x1, P5 ;  /* 0x0000004507077211 */ /* 0x000fe200028f0eff */
[----:B--2---:R-:W-:Y:S01]  /*b920*/  IMAD R15, R71, 0x25, RZ ;  /* 0x00000025470f7824 */ /* 0x004fe200078e02ff */
[-C--:B------:R-:W-:Y:S01]  /*b930*/  IADD3 R14, P4, R101, R68.reuse, RZ ;  /* 0x00000044650e7210 */ /* 0x080fe20007f9e0ff */
[----:B------:R1:W-:Y:S01]  /*b940*/  STG.E.U16 desc[UR6][R16.64], R25 ;  /* 0x0000001910007986 */ /* 0x0003e2000c101506 */
[----:B------:R-:W-:Y:S01]  /*b950*/  IMAD R87, R71, 0x5a, RZ ;  /* 0x0000005a47577824 */ /* 0x000fe200078e02ff */
[----:B------:R-:W-:Y:S02]  /*b960*/  PRMT R24, R47, 0x7632, R24 ;  /* 0x000076322f187816 */ /* 0x000fe40000000018 */
[----:B0-----:R-:W-:Y:S02]  /*b970*/  PRMT R5, R25, 0x7632, R5 ;  /* 0x0000763219057816 */ /* 0x001fe40000000005 */
[----:B------:R-:W-:-:S02]  /*b980*/  IADD3 R4, P5, R135, R68, RZ ;  /* 0x0000004487047210 */ /* 0x000fc40007fbe0ff */
[-C--:B------:R-:W-:Y:S01]  /*b990*/  LEA.HI.X.SX32 R13, R99, R69.reuse, 0x1, P6 ;  /* 0x00000045630d7211 */ /* 0x080fe200030f0eff */
[----:B------:R0:W-:Y:S01]  /*b9a0*/  STG.E.U16 desc[UR6][R6.64], R5 ;  /* 0x0000000506007986 */ /* 0x0001e2000c101506 */
[C---:B------:R-:W-:Y:S02]  /*b9b0*/  IMAD R99, R71.reuse, 0x52, RZ ;  /* 0x0000005247637824 */ /* 0x040fe400078e02ff */
[C---:B-1----:R-:W-:Y:S01]  /*b9c0*/  IMAD R17, R71.reuse, 0x29, RZ ;  /* 0x0000002947117824 */ /* 0x042fe200078e02ff */
[----:B------:R1:W-:Y:S01]  /*b9d0*/  STG.E.U16 desc[UR6][R12.64], R26 ;  /* 0x0000001a0c007986 */ /* 0x0003e2000c101506 */
[----:B------:R-:W-:Y:S01]  /*b9e0*/  IMAD R25, R71, 0x6c, RZ ;  /* 0x0000006c47197824 */ /* 0x000fe200078e02ff */
[-C--:B0-----:R-:W-:Y:S01]  /*b9f0*/  LEA.HI.X.SX32 R5, R15, R69.reuse, 0x1, P5 ;  /* 0x000000450f057211 */ /* 0x081fe200028f0eff */
[----:B------:R-:W-:Y:S01]  /*ba00*/  IMAD R7, R71, 0x27, RZ ;  /* 0x0000002747077824 */ /* 0x000fe200078e02ff */
[-C--:B------:R-:W-:Y:S02]  /*ba10*/  IADD3 R6, P5, R103, R68.reuse, RZ ;  /* 0x0000004467067210 */ /* 0x080fe40007fbe0ff */
[----:B-1----:R-:W-:Y:S01]  /*ba20*/  IADD3 R12, P6, R97, R68, RZ ;  /* 0x00000044610c7210 */ /* 0x002fe20007fde0ff */
[----:B------:R0:W-:Y:S01]  /*ba30*/  STG.E.U16 desc[UR6][R4.64], R18 ;  /* 0x0000001204007986 */ /* 0x0001e2000c101506 */
[-C--:B------:R-:W-:Y:S01]  /*ba40*/  LEA.HI.X.SX32 R15, R75, R69.reuse, 0x1, P4 ;  /* 0x000000454b0f7211 */ /* 0x080fe200020f0eff */
[----:B------:R-:W-:Y:S01]  /*ba50*/  IMAD R75, R71, 0x64, RZ ;  /* 0x00000064474b7824 */ /* 0x000fe200078e02ff */
[----:B------:R-:W-:-:S02]  /*ba60*/  LEA.HI.X.SX32 R7, R7, R69, 0x1, P5 ;  /* 0x0000004507077211 */ /* 0x000fc400028f0eff */
[----:B------:R-:W-:Y:S01]  /*ba70*/  LEA.HI.X.SX32 R13, R77, R69, 0x1, P6 ;  /* 0x000000454d0d7211 */ /* 0x000fe200030f0eff */
[----:B------:R1:W-:Y:S01]  /*ba80*/  STG.E.U16 desc[UR6][R14.64], R27 ;  /* 0x0000001b0e007986 */ /* 0x0003e2000c101506 */
[-C--:B------:R-:W-:Y:S01]  /*ba90*/  IADD3 R16, P4, R91, R68.reuse, RZ ;  /* 0x000000445b107210 */ /* 0x080fe20007f9e0ff */
[----:B------:R-:W-:Y:S01]  /*baa0*/  IMAD R77, R71, 0x66, RZ ;  /* 0x00000066474d7824 */ /* 0x000fe200078e02ff */
[----:B0-----:R-:W-:Y:S02]  /*bab0*/  PRMT R5, R27, 0x7632, R5 ;  /* 0x000076321b057816 */ /* 0x001fe40000000005 */
[----:B------:R-:W-:Y:S02]  /*bac0*/  IADD3 R4, P5, R99, R68, RZ ;  /* 0x0000004463047210 */ /* 0x000fe40007fbe0ff */
[----:B------:R-:W-:Y:S01]  /*bad0*/  PRMT R18, R30, 0x7632, R18 ;  /* 0x000076321e127816 */ /* 0x000fe20000000012 */
[----:B------:R0:W-:Y:S01]  /*bae0*/  STG.E.U16 desc[UR6][R6.64], R5 ;  /* 0x0000000506007986 */ /* 0x0001e2000c101506 */
[----:B-1----:R-:W-:-:S02]  /*baf0*/  IMAD R15, R71, 0x2d, RZ ;  /* 0x0000002d470f7824 */ /* 0x002fc400078e02ff */
[----:B------:R-:W-:Y:S01]  /*bb00*/  IMAD R27, R71, 0x6e, RZ ;  /* 0x0000006e471b7824 */ /* 0x000fe200078e02ff */
[----:B------:R1:W-:Y:S01]  /*bb10*/  STG.E.U16 desc[UR6][R12.64], R28 ;  /* 0x0000001c0c007986 */ /* 0x0003e2000c101506 */
[-C--:B0-----:R-:W-:Y:S01]  /*bb20*/  LEA.HI.X.SX32 R5, R17, R69.reuse, 0x1, P5 ;  /* 0x0000004511057211 */ /* 0x081fe200028f0eff */
[----:B------:R-:W-:Y:S01]  /*bb30*/  IMAD R7, R71, 0x2b, RZ ;  /* 0x0000002b47077824 */ /* 0x000fe200078e02ff */
[-C--:B------:R-:W-:Y:S02]  /*bb40*/  IADD3 R6, P5, R95, R68.reuse, RZ ;  /* 0x000000445f067210 */ /* 0x080fe40007fbe0ff */
[----:B-1----:R-:W-:Y:S02]  /*bb50*/  PRMT R13, R28, 0x7632, R13 ;  /* 0x000076321c0d7816 */ /* 0x002fe4000000000d */
[----:B------:R-:W-:Y:S02]  /*bb60*/  IADD3 R12, P6, R79, R68, RZ ;  /* 0x000000444f0c7210 */ /* 0x000fe40007fde0ff */
[-C--:B------:R-:W-:Y:S01]  /*bb70*/  LEA.HI.X.SX32 R17, R107, R69.reuse, 0x1, P4 ;  /* 0x000000456b117211 */ /* 0x080fe200020f0eff */
[----:B------:R0:W-:Y:S01]  /*bb80*/  STG.E.U16 desc[UR6][R4.64], R13 ;  /* 0x0000000d04007986 */ /* 0x0001e2000c101506 */
[----:B------:R-:W-:-:S02]  /*bb90*/  LEA.HI.X.SX32 R7, R7, R69, 0x1, P5 ;  /* 0x0000004507077211 */ /* 0x000fc400028f0eff */
[-C--:B------:R-:W-:Y:S01]  /*bba0*/  IADD3 R14, P4, R81, R68.reuse, RZ ;  /* 0x00000044510e7210 */ /* 0x080fe20007f9e0ff */
[----:B------:R1:W-:Y:S01]  /*bbb0*/  STG.E.U16 desc[UR6][R16.64], R29 ;  /* 0x0000001d10007986 */ /* 0x0003e2000c101506 */
[----:B------:R-:W-:Y:S02]  /*bbc0*/  PRMT R28, R65, 0x7632, R28 ;  /* 0x00007632411c7816 */ /* 0x000fe4000000001c */
[----:B0-----:R-:W-:Y:S02]  /*bbd0*/  PRMT R5, R29, 0x7632, R5 ;  /* 0x000076321d057816 */ /* 0x001fe40000000005 */
[----:B------:R-:W-:Y:S02]  /*bbe0*/  IADD3 R4, P5, R87, R68, RZ ;  /* 0x0000004457047210 */ /* 0x000fe40007fbe0ff */
[----:B------:R-:W-:Y:S01]  /*bbf0*/  LEA.HI.X.SX32 R13, R109, R69, 0x1, P6 ;  /* 0x000000456d0d7211 */ /* 0x000fe200030f0eff */
[----:B------:R0:W-:Y:S01]  /*bc00*/  STG.E.U16 desc[UR6][R6.64], R5 ;  /* 0x0000000506007986 */ /* 0x0001e2000c101506 */
[----:B-1----:R-:W-:-:S02]  /*bc10*/  IMAD R17, R71, 0x31, RZ ;  /* 0x0000003147117824 */ /* 0x002fc400078e02ff */
[----:B------:R-:W-:Y:S01]  /*bc20*/  IMAD R29, R71, 0x72, RZ ;  /* 0x00000072471d7824 */ /* 0x000fe200078e02ff */
[----:B------:R1:W-:Y:S01]  /*bc30*/  STG.E.U16 desc[UR6][R12.64], R30 ;  /* 0x0000001e0c007986 */ /* 0x0003e2000c101506 */
[-C--:B0-----:R-:W-:Y:S01]  /*bc40*/  LEA.HI.X.SX32 R5, R15, R69.reuse, 0x1, P5 ;  /* 0x000000450f057211 */ /* 0x081fe200028f0eff */
[----:B------:R-:W-:Y:S01]  /*bc50*/  IMAD R7, R71, 0x2f, RZ ;  /* 0x0000002f47077824 */ /* 0x000fe200078e02ff */
[-C--:B------:R-:W-:Y:S02]  /*bc60*/  IADD3 R6, P5, R83, R68.reuse, RZ ;  /* 0x0000004453067210 */ /* 0x080fe40007fbe0ff */
[-C--:B-1----:R-:W-:Y:S01]  /*bc70*/  IADD3 R12, P6, R73, R68.reuse, RZ ;  /* 0x00000044490c7210 */ /* 0x082fe20007fde0ff */
[----:B------:R0:W-:Y:S01]  /*bc80*/  STG.E.U16 desc[UR6][R4.64], R18 ;  /* 0x0000001204007986 */ /* 0x0001e2000c101506 */
[-C--:B------:R-:W-:Y:S02]  /*bc90*/  LEA.HI.X.SX32 R15, R111, R69.reuse, 0x1, P4 ;  /* 0x000000456f0f7211 */ /* 0x080fe400020f0eff */
[-C--:B------:R-:W-:Y:S01]  /*bca0*/  LEA.HI.X.SX32 R7, R7, R69.reuse, 0x1, P5 ;  /* 0x0000004507077211 */ /* 0x080fe200028f0eff */
[----:B------:R-:W1:Y:S01]  /*bcb0*/  LDC R111, c[0x0][0x278] ;  /* 0x00009e00ff6f7b82 */ /* 0x000e620000000800 */
[----:B------:R-:W-:Y:S01]  /*bcc0*/  LEA.HI.X.SX32 R13, R113, R69, 0x1, P6 ;  /* 0x00000045710d7211 */ /* 0x000fe200030f0eff */
[----:B------:R2:W-:Y:S01]  /*bcd0*/  STG.E.U16 desc[UR6][R14.64], R31 ;  /* 0x0000001f0e007986 */ /* 0x0005e2000c101506 */
[----:B------:R-:W-:-:S02]  /*bce0*/  IADD3 R16, P4, R75, R68, RZ ;  /* 0x000000444b107210 */ /* 0x000fc40007f9e0ff */
[----:B0-----:R-:W-:-:S03]  /*bcf0*/  PRMT R5, R31, 0x7632, R5 ;  /* 0x000076321f057816 */ /* 0x001fc60000000005 */
[----:B------:R-:W0:Y:S01]  /*bd00*/  LDC R113, c[0x0][0x278] ;  /* 0x00009e00ff717b82 */ /* 0x000e220000000800 */
[-C--:B------:R-:W-:Y:S02]  /*bd10*/  IADD3 R4, P5, R85, R68.reuse, RZ ;  /* 0x0000004455047210 */ /* 0x080fe40007fbe0ff */
[----:B------:R-:W-:Y:S01]  /*bd20*/  PRMT R18, R39, 0x7632, R18 ;  /* 0x0000763227127816 */ /* 0x000fe20000000012 */
[----:B------:R3:W-:Y:S01]  /*bd30*/  STG.E.U16 desc[UR6][R6.64], R5 ;  /* 0x0000000506007986 */ /* 0x0007e2000c101506 */
[C---:B--2---:R-:W-:Y:S01]  /*bd40*/  IMAD R31, R71.reuse, 0x6a, RZ ;  /* 0x0000006a471f7824 */ /* 0x044fe200078e02ff */
[----:B------:R-:W-:Y:S01]  /*bd50*/  PRMT R14, R42, 0x7632, R14 ;  /* 0x000076322a0e7816 */ /* 0x000fe2000000000e */
[----:B------:R-:W-:Y:S01]  /*bd60*/  IMAD R15, R71, 0x35, RZ ;  /* 0x00000035470f7824 */ /* 0x000fe200078e02ff */
[----:B------:R2:W-:Y:S01]  /*bd70*/  STG.E.U16 desc[UR6][R12.64], R40 ;  /* 0x000000280c007986 */ /* 0x0005e2000c101506 */
[----:B---3--:R-:W-:Y:S01]  /*bd80*/  LEA.HI.X.SX32 R5, R17, R69, 0x1, P5 ;  /* 0x0000004511057211 */ /* 0x008fe200028f0eff */
[----:B------:R-:W-:Y:S01]  /*bd90*/  IMAD R7, R71, 0x33, RZ ;  /* 0x0000003347077824 */ /* 0x000fe200078e02ff */
[----:B------:R-:W-:-:S02]  /*bda0*/  IADD3 R6, P5, R77, R68, RZ ;  /* 0x000000444d067210 */ /* 0x000fc40007fbe0ff */
[----:B--2---:R-:W-:Y:S02]  /*bdb0*/  PRMT R13, R40, 0x7632, R13 ;  /* 0x00007632280d7816 */ /* 0x004fe4000000000d */
[-C--:B------:R-:W-:Y:S02]  /*bdc0*/  LEA.HI.X.SX32 R17, R115, R69.reuse, 0x1, P4 ;  /* 0x0000004573117211 */ /* 0x080fe400020f0eff */
[-C--:B------:R-:W-:Y:S01]  /*bdd0*/  IADD3 R12, P6, R23, R68.reuse, RZ ;  /* 0x00000044170c7210 */ /* 0x080fe20007fde0ff */
[----:B------:R2:W-:Y:S01]  /*bde0*/  STG.E.U16 desc[UR6][R4.64], R13 ;  /* 0x0000000d04007986 */ /* 0x0005e2000c101506 */
[-C--:B------:R-:W-:Y:S02]  /*bdf0*/  LEA.HI.X.SX32 R7, R7, R69.reuse, 0x1, P5 ;  /* 0x0000004507077211 */ /* 0x080fe400028f0eff */
[----:B------:R-:W-:Y:S01]  /*be00*/  IADD3 R20, P4, R25, R68, RZ ;  /* 0x0000004419147210 */ /* 0x000fe20007f9e0ff */
[----:B------:R3:W-:Y:S03]  /*be10*/  STG.E.U16 desc[UR6][R16.64], R41 ;  /* 0x0000002910007986 */ /* 0x0007e6000c101506 */
[----:B------:R-:W-:-:S02]  /*be20*/  LEA.HI.X.SX32 R21, R119, R69, 0x1, P4 ;  /* 0x0000004577157211 */ /* 0x000fc400020f0eff */
[----:B--2---:R-:W-:Y:S02]  /*be30*/  PRMT R5, R41, 0x7632, R5 ;  /* 0x0000763229057816 */ /* 0x004fe40000000005 */
[-C--:B------:R-:W-:Y:S02]  /*be40*/  IADD3 R4, P5, R31, R68.reuse, RZ ;  /* 0x000000441f047210 */ /* 0x080fe40007fbe0ff */
[-C--:B------:R-:W-:Y:S01]  /*be50*/  LEA.HI.X.SX32 R13, R117, R69.reuse, 0x1, P6 ;  /* 0x00000045750d7211 */ /* 0x080fe200030f0eff */
[----:B------:R2:W-:Y:S01]  /*be60*/  STG.E.U16 desc[UR6][R6.64], R5 ;  /* 0x0000000506007986 */ /* 0x0005e2000c101506 */
[----:B---3--:R-:W-:Y:S01]  /*be70*/  PRMT R16, R43, 0x7632, R16 ;  /* 0x000076322b107816 */ /* 0x008fe20000000010 */
[C---:B------:R-:W-:Y:S02]  /*be80*/  IMAD R41, R71.reuse, 0x39, RZ ;  /* 0x0000003947297824 */ /* 0x040fe400078e02ff */
[----:B------:R3:W-:Y:S01]  /*be90*/  STG.E.U16 desc[UR6][R12.64], R42 ;  /* 0x0000002a0c007986 */ /* 0x0007e2000c101506 */
[----:B------:R-:W-:Y:S01]  /*bea0*/  IMAD R17, R71, 0x76, RZ ;  /* 0x0000007647117824 */ /* 0x000fe200078e02ff */
[-C--:B--2---:R-:W-:Y:S01]  /*beb0*/  LEA.HI.X.SX32 R5, R15, R69.reuse, 0x1, P5 ;  /* 0x000000450f057211 */ /* 0x084fe200028f0eff */
[----:B------:R-:W-:Y:S01]  /*bec0*/  IMAD R7, R71, 0x37, RZ ;  /* 0x0000003747077824 */ /* 0x000fe200078e02ff */
[-C--:B------:R-:W-:Y:S01]  /*bed0*/  IADD3 R6, P5, R27, R68.reuse, RZ ;  /* 0x000000441b067210 */ /* 0x080fe20007fbe0ff */
[----:B------:R-:W-:Y:S01]  /*bee0*/  IMAD R15, R71, 0x74, RZ ;  /* 0x00000074470f7824 */ /* 0x000fe200078e02ff */
[----:B---3--:R-:W-:Y:S01]  /*bef0*/  IADD3 R12, P6, R19, R68, RZ ;  /* 0x00000044130c7210 */ /* 0x008fe20007fde0ff */
[----:B------:R2:W-:Y:S01]  /*bf00*/  STG.E.U16 desc[UR6][R4.64], R14 ;  /* 0x0000000e04007986 */ /* 0x0005e2000c101506 */
[----:B------:R-:W-:-:S02]  /*bf10*/  LEA.HI.X.SX32 R7, R7, R69, 0x1, P5 ;  /* 0x0000004507077211 */ /* 0x000fc400028f0eff */
[-C--:B------:R-:W-:Y:S01]  /*bf20*/  IADD3 R40, P5, R29, R68.reuse, RZ ;  /* 0x000000441d287210 */ /* 0x080fe20007fbe0ff */
[----:B------:R3:W-:Y:S01]  /*bf30*/  STG.E.U16 desc[UR6][R20.64], R43 ;  /* 0x0000002b14007986 */ /* 0x0007e2000c101506 */
[-C--:B------:R-:W-:Y:S02]  /*bf40*/  LEA.HI.X.SX32 R13, R121, R69.reuse, 0x1, P6 ;  /* 0x00000045790d7211 */ /* 0x080fe400030f0eff */
[-C--:B------:R-:W-:Y:S01]  /*bf50*/  IADD3 R106, P4, R15, R68.reuse, RZ ;  /* 0x000000440f6a7210 */ /* 0x080fe20007f9e0ff */
[----:B------:R4:W-:Y:S01]  /*bf60*/  STG.E.U16 desc[UR6][R6.64], R16 ;  /* 0x0000001006007986 */ /* 0x0009e2000c101506 */
[-C--:B------:R-:W-:Y:S02]  /*bf70*/  LEA.HI.X.SX32 R41, R41, R69.reuse, 0x1, P5 ;  /* 0x0000004529297211 */ /* 0x080fe400028f0eff */
[----:B------:R-:W-:Y:S01]  /*bf80*/  IADD3 R42, P5, R17, R68, RZ ;  /* 0x00000044112a7210 */ /* 0x000fe20007fbe0ff */
[----:B------:R5:W-:Y:S01]  /*bf90*/  STG.E.U16 desc[UR6][R12.64], R36 ;  /* 0x000000240c007986 */ /* 0x000be2000c101506 */
[----:B------:R-:W-:Y:S01]  /*bfa0*/  LEA.HI.X.SX32 R107, R123, R69, 0x1, P4 ;  /* 0x000000457b6b7211 */ /* 0x000fe200020f0eff */
[C---:B--2---:R-:W-:Y:S01]  /*bfb0*/  IMAD R5, R71.reuse, 0x78, RZ ;  /* 0x0000007847057824 */ /* 0x044fe200078e02ff */
[----:B------:R-:W2:Y:S01]  /*bfc0*/  LDC R4, c[0x0][0x278] ;  /* 0x00009e00ff047b82 */ /* 0x000ea20000000800 */
[----:B---3--:R-:W-:Y:S01]  /*bfd0*/  IMAD R21, R71, 0x7a, RZ ;  /* 0x0000007a47157824 */ /* 0x008fe200078e02ff */
[----:B------:R-:W-:-:S02]  /*bfe0*/  PRMT R20, R38, 0x7632, R20 ;  /* 0x0000763226147816 */ /* 0x000fc40000000014 */
[-C--:B------:R-:W-:Y:S01]  /*bff0*/  IADD3 R108, P6, R5, R68.reuse, RZ ;  /* 0x00000044056c7210 */ /* 0x080fe20007fde0ff */
[----:B----4-:R-:W-:Y:S01]  /*c000*/  IMAD R7, R71, 0x3b, RZ ;  /* 0x0000003b47077824 */ /* 0x010fe200078e02ff */
[----:B------:R-:W-:Y:S02]  /*c010*/  PRMT R6, R37, 0x7632, R6 ;  /* 0x0000763225067816 */ /* 0x000fe40000000006 */
[-C--:B------:R-:W-:Y:S01]  /*c020*/  LEA.HI.X.SX32 R109, R125, R69.reuse, 0x1, P6 ;  /* 0x000000457d6d7211 */ /* 0x080fe200030f0eff */
[----:B-----5:R-:W3:Y:S01]  /*c030*/  LDC R12, c[0x0][0x278] ;  /* 0x00009e00ff0c7b82 */ /* 0x020ee20000000800 */
[----:B------:R-:W-:Y:S02]  /*c040*/  PRMT R13, R36, 0x7632, R13 ;  /* 0x00007632240d7816 */ /* 0x000fe4000000000d */
[----:B------:R-:W-:Y:S01]  /*c050*/  LEA.HI.X.SX32 R43, R7, R69, 0x1, P5 ;  /* 0x00000045072b7211 */ /* 0x000fe200028f0eff */
[C---:B------:R-:W-:Y:S02]  /*c060*/  IMAD R7, R71.reuse, 0x7e, RZ ;  /* 0x0000007e47077824 */ /* 0x040fe400078e02ff */
[----:B------:R4:W-:Y:S02]  /*c070*/  STG.E.U16 desc[UR6][R40.64], R13 ;  /* 0x0000000d28007986 */ /* 0x0009e4000c101506 */
[----:B------:R-:W5:Y:S02]  /*c080*/  LDC R14, c[0x0][0x278] ;  /* 0x00009e00ff0e7b82 */ /* 0x000f640000000800 */
[----:B------:R1:W-:Y:S04]  /*c090*/  STG.E.U16 desc[UR6][R106.64], R37 ;  /* 0x000000256a007986 */ /* 0x0003e8000c101506 */
[----:B------:R0:W-:Y:S01]  /*c0a0*/  STG.E.U16 desc[UR6][R42.64], R6 ;  /* 0x000000062a007986 */ /* 0x0001e2000c101506 */
[----:B--2---:R-:W-:Y:S01]  /*c0b0*/  IMAD R115, R4, 0x82, RZ ;  /* 0x0000008204737824 */ /* 0x004fe200078e02ff */
[----:B------:R-:W2:Y:S01]  /*c0c0*/  LDC R16, c[0x0][0x278] ;  /* 0x00009e00ff107b82 */ /* 0x000ea20000000800 */
[----:B----4-:R-:W-:Y:S01]  /*c0d0*/  IMAD R13, R71, 0x7c, RZ ;  /* 0x0000007c470d7824 */ /* 0x010fe200078e02ff */
[-C--:B------:R-:W-:Y:S01]  /*c0e0*/  IADD3 R40, P4, R21, R68.reuse, RZ ;  /* 0x0000004415287210 */ /* 0x080fe20007f9e0ff */
[----:B------:R-:W-:Y:S01]  /*c0f0*/  IMAD R41, R71, 0x3d, RZ ;  /* 0x0000003d47297824 */ /* 0x000fe200078e02ff */
[----:B------:R4:W-:Y:S02]  /*c100*/  STG.E.U16 desc[UR6][R108.64], R38 ;  /* 0x000000266c007986 */ /* 0x0009e4000c101506 */
[----:B------:R-:W-:-:S02]  /*c110*/  IADD3 R36, P5, R13, R68, RZ ;  /* 0x000000440d247210 */ /* 0x000fc40007fbe0ff */
[----:B-1----:R-:W1:Y:S01]  /*c120*/  LDC R107, c[0x0][0x278] ;  /* 0x00009e00ff6b7b82 */ /* 0x002e620000000800 */
[-C--:B------:R-:W-:Y:S01]  /*c130*/  LEA.HI.X.SX32 R41, R41, R69.reuse, 0x1, P4 ;  /* 0x0000004529297211 */ /* 0x080fe200020f0eff */
[----:B0-----:R-:W-:Y:S01]  /*c140*/  IMAD R43, R71, 0x3f, RZ ;  /* 0x0000003f472b7824 */ /* 0x001fe200078e02ff */
[-C--:B------:R-:W-:Y:S02]  /*c150*/  IADD3 R42, P4, R7, R68.reuse, RZ ;  /* 0x00000044072a7210 */ /* 0x080fe40007f9e0ff */
[-C--:B------:R-:W-:Y:S01]  /*c160*/  LEA.HI.X.SX32 R37, R127, R69.reuse, 0x1, P5 ;  /* 0x000000457f257211 */ /* 0x080fe200028f0eff */
[----:B------:R0:W-:Y:S01]  /*c170*/  STG.E.U16 desc[UR6][R40.64], R20 ;  /* 0x0000001428007986 */ /* 0x0001e2000c101506 */
[----:B------:R-:W-:Y:S01]  /*c180*/  LEA.HI.X.SX32 R43, R43, R69, 0x1, P4 ;  /* 0x000000452b2b7211 */ /* 0x000fe200020f0eff */
[----:B------:R-:W5:Y:S01]  /*c190*/  LDC R6, c[0x0][0x278] ;  /* 0x00009e00ff067b82 */ /* 0x000f620000000800 */
[-C--:B------:R-:W-:Y:S01]  /*c1a0*/  LEA RZ, P4, R111, R68.reuse, 0x7 ;  /* 0x000000446fff7211 */ /* 0x080fe200078838ff */
[----:B------:R3:W-:Y:S01]  /*c1b0*/  STG.E.U16 desc[UR6][R36.64], R39 ;  /* 0x0000002724007986 */ /* 0x0007e2000c101506 */
[----:B------:R-:W-:-:S03]  /*c1c0*/  IADD3 RZ, P5, R115, R68, RZ ;  /* 0x0000004473ff7210 */ /* 0x000fc60007fbe0ff */
[----:B------:R3:W-:Y:S02]  /*c1d0*/  STG.E.U16 desc[UR6][R42.64], R18 ;  /* 0x000000122a007986 */ /* 0x0007e4000c101506 */
[----:B----4-:R-:W4:Y:S01]  /*c1e0*/  LDC R109, c[0x0][0x278] ;  /* 0x00009e00ff6d7b82 */ /* 0x010f220000000800 */
[----:B--2---:R-:W-:Y:S01]  /*c1f0*/  IMAD R115, R16, 0x8c, RZ ;  /* 0x0000008c10737824 */ /* 0x004fe200078e02ff */
[----:B0-----:R-:W-:Y:S02]  /*c200*/  SHF.L.U32 R41, R71, 0x6, RZ ;  /* 0x0000000647297819 */ /* 0x001fe400000006ff */
[----:B------:R-:W-:Y:S02]  /*c210*/  PRMT R20, R50, 0x7632, R20 ;  /* 0x0000763232147816 */ /* 0x000fe40000000014 */
[-C--:B---3--:R-:W-:Y:S01]  /*c220*/  LEA.HI.X.SX32 R37, R41, R69.reuse, 0x1, P4 ;  /* 0x0000004529257211 */ /* 0x088fe200020f0eff */
[----:B------:R-:W-:Y:S01]  /*c230*/  IMAD R36, R113, 0x80, R2 ;  /* 0x0000008071247824 */ /* 0x000fe200078e0202 */
[----:B------:R-:W0:Y:S01]  /*c240*/  LDC R4, c[0x0][0x278] ;  /* 0x00009e00ff047b82 */ /* 0x000e220000000800 */
[----:B------:R-:W-:Y:S01]  /*c250*/  IMAD R39, R71, 0x41, RZ ;  /* 0x0000004147277824 */ /* 0x000fe200078e02ff */
[----:B------:R-:W-:Y:S01]  /*c260*/  PRMT R18, R48, 0x7632, R18 ;  /* 0x0000763230127816 */ /* 0x000fe20000000012 */
[----:B------:R-:W-:Y:S01]  /*c270*/  IMAD R43, R12, 0x86, RZ ;  /* 0x000000860c2b7824 */ /* 0x000fe200078e02ff */
[----:B------:R-:W-:Y:S01]  /*c280*/  STG.E.U16 desc[UR6][R36.64], R48 ;  /* 0x0000003024007986 */ /* 0x000fe2000c101506 */
[----:B-1----:R-:W-:Y:S01]  /*c290*/  IMAD R38, R107, 0x82, R2 ;  /* 0x000000826b267824 */ /* 0x002fe200078e0202 */
[----:B------:R-:W-:Y:S01]  /*c2a0*/  LEA.HI.X.SX32 R39, R39, R69, 0x1, P5 ;  /* 0x0000004527277211 */ /* 0x000fe200028f0eff */
[----:B-----5:R-:W-:Y:S01]  /*c2b0*/  IMAD R41, R6, 0x84, RZ ;  /* 0x0000008406297824 */ /* 0x020fe200078e02ff */
[----:B------:R-:W1:Y:S01]  /*c2c0*/  LDC R111, c[0x0][0x278] ;  /* 0x00009e00ff6f7b82 */ /* 0x000e620000000800 */
[----:B------:R-:W-:-:S02]  /*c2d0*/  IADD3 RZ, P6, R115, R68, RZ ;  /* 0x0000004473ff7210 */ /* 0x000fc40007fde0ff */
[----:B------:R2:W-:Y:S01]  /*c2e0*/  STG.E.U16 desc[UR6][R38.64], R18 ;  /* 0x0000001226007986 */ /* 0x0005e2000c101506 */
[----:B------:R-:W-:Y:S01]  /*c2f0*/  IADD3 RZ, P4, R41, R68, RZ ;  /* 0x0000004429ff7210 */ /* 0x000fe20007f9e0ff */
[----:B----4-:R-:W-:-:S03]  /*c300*/  IMAD R40, R109, 0x84, R2 ;  /* 0x000000846d287824 */ /* 0x010fc600078e0202 */
[-C--:B------:R-:W-:Y:S01]  /*c310*/  LEA.HI.X.SX32 R41, R129, R69.reuse, 0x1, P4 ;  /* 0x0000004581297211 */ /* 0x080fe200020f0eff */
[----:B------:R-:W3:Y:S01]  /*c320*/  LDC R107, c[0x0][0x278] ;  /* 0x00009e00ff6b7b82 */ /* 0x000ee20000000800 */
[-C--:B------:R-:W-:Y:S01]  /*c330*/  IADD3 RZ, P4, R43, R68.reuse, RZ ;  /* 0x000000442bff7210 */ /* 0x080fe20007f9e0ff */
[----:B------:R-:W-:Y:S02]  /*c340*/  IMAD R43, R71, 0x43, RZ ;  /* 0x00000043472b7824 */ /* 0x000fe400078e02ff */
[----:B------:R4:W-:Y:S01]  /*c350*/  STG.E.U16 desc[UR6][R40.64], R49 ;  /* 0x0000003128007986 */ /* 0x0009e2000c101506 */
[----:B--2---:R-:W-:Y:S01]  /*c360*/  PRMT R18, R49, 0x7632, R18 ;  /* 0x0000763231127816 */ /* 0x004fe20000000012 */
[----:B0-----:R-:W-:Y:S01]  /*c370*/  IMAD R39, R4, 0x88, RZ ;  /* 0x0000008804277824 */ /* 0x001fe200078e02ff */
[----:B------:R-:W-:Y:S01]  /*c380*/  LEA.HI.X.SX32 R37, R43, R69, 0x1, P4 ;  /* 0x000000452b257211 */ /* 0x000fe200020f0eff */
[----:B------:R-:W0:Y:S03]  /*c390*/  LDC R109, c[0x0][0x278] ;  /* 0x00009e00ff6d7b82 */ /* 0x000e260000000800 */
[----:B------:R-:W-:Y:S01]  /*c3a0*/  IADD3 RZ, P4, R39, R68, RZ ;  /* 0x0000004427ff7210 */ /* 0x000fe20007f9e0ff */
[----:B-1----:R-:W-:-:S04]  /*c3b0*/  IMAD R36, R111, 0x86, R2 ;  /* 0x000000866f247824 */ /* 0x002fc800078e0202 */
[----:B------:R-:W1:Y:S01]  /*c3c0*/  LDC R113, c[0x0][0x278] ;  /* 0x00009e00ff717b82 */ /* 0x000e620000000800 */
[----:B------:R-:W-:Y:S01]  /*c3d0*/  IMAD R111, R14, 0x8a, RZ ;  /* 0x0000008a0e6f7824 */ /* 0x000fe200078e02ff */
[-C--:B------:R-:W-:Y:S01]  /*c3e0*/  LEA.HI.X.SX32 R39, R131, R69.reuse, 0x1, P4 ;  /* 0x0000004583277211 */ /* 0x080fe200020f0eff */
[----:B----4-:R-:W-:Y:S01]  /*c3f0*/  IMAD R41, R71, 0x45, RZ ;  /* 0x0000004547297824 */ /* 0x010fe200078e02ff */
[----:B------:R2:W-:Y:S02]  /*c400*/  STG.E.U16 desc[UR6][R36.64], R18 ;  /* 0x0000001224007986 */ /* 0x0005e4000c101506 */
[----:B------:R-:W-:Y:S02]  /*c410*/  IADD3 RZ, P5, R111, R68, RZ ;  /* 0x000000446fff7210 */ /* 0x000fe40007fbe0ff */
[----:B------:R-:W4:Y:S01]  /*c420*/  LDC R43, c[0x0][0x278] ;  /* 0x00009e00ff2b7b82 */ /* 0x000f220000000800 */
[----:B---3--:R-:W-:Y:S01]  /*c430*/  IMAD R38, R107, 0x88, R2 ;  /* 0x000000886b267824 */ /* 0x008fe200078e0202 */
[----:B------:R-:W-:-:S04]  /*c440*/  LEA.HI.X.SX32 R41, R41, R69, 0x1, P5 ;  /* 0x0000004529297211 */ /* 0x000fc800028f0eff */
[----:B------:R3:W-:Y:S02]  /*c450*/  STG.E.U16 desc[UR6][R38.64], R50 ;  /* 0x0000003226007986 */ /* 0x0007e4000c101506 */
[----:B------:R-:W5:Y:S01]  /*c460*/  LDC R6, c[0x0][0x278] ;  /* 0x00009e00ff067b82 */ /* 0x000f620000000800 */
[----:B0-----:R-:W-:Y:S01]  /*c470*/  IMAD R40, R109, 0x8a, R2 ;  /* 0x0000008a6d287824 */ /* 0x001fe200078e0202 */
[----:B--2---:R-:W-:Y:S02]  /*c480*/  LEA.HI.X.SX32 R37, R133, R69, 0x1, P6 ;  /* 0x0000004585257211 */ /* 0x004fe400030f0eff */
[----:B------:R-:W-:Y:S02]  /*c490*/  PRMT R18, R51, 0x7632, R18 ;  /* 0x0000763233127816 */ /* 0x000fe40000000012 */
[----:B------:R0:W-:Y:S02]  /*c4a0*/  STG.E.U16 desc[UR6][R40.64], R20 ;  /* 0x0000001428007986 */ /* 0x0001e4000c101506 */
[----:B------:R-:W2:Y:S01]  /*c4b0*/  LDC R4, c[0x0][0x278] ;  /* 0x00009e00ff047b82 */ /* 0x000ea20000000800 */
[----:B-1----:R-:W-:-:S02]  /*c4c0*/  IMAD R36, R113, 0x8c, R2 ;  /* 0x0000008c71247824 */ /* 0x002fc400078e0202 */
[----:B---3--:R-:W-:-:S03]  /*c4d0*/  IMAD R39, R71, 0x47, RZ ;  /* 0x0000004747277824 */ /* 0x008fc600078e02ff */
[----:B------:R1:W-:Y:S02]  /*c4e0*/  STG.E.U16 desc[UR6][R36.64], R51 ;  /* 0x0000003324007986 */ /* 0x0003e4000c101506 */
[----:B------:R-:W3:Y:S01]  /*c4f0*/  LDC R12, c[0x0][0x278] ;  /* 0x00009e00ff0c7b82 */ /* 0x000ee20000000800 */
[----:B----4-:R-:W-:Y:S01]  /*c500*/  IMAD R42, R43, 0x8e, R2 ;  /* 0x0000008e2b2a7824 */ /* 0x010fe200078e0202 */
[----:B0-----:R-:W-:-:S06]  /*c510*/  PRMT R20, R44, 0x7632, R20 ;  /* 0x000076322c147816 */ /* 0x001fcc0000000014 */
[----:B------:R-:W0:Y:S01]  /*c520*/  LDC R14, c[0x0][0x278] ;  /* 0x00009e00ff0e7b82 */ /* 0x000e220000000800 */
[----:B-----5:R-:W-:-:S05]  /*c530*/  IMAD R49, R6, 0x8e, RZ ;  /* 0x0000008e06317824 */ /* 0x020fca00078e02ff */
[----:B------:R-:W-:Y:S02]  /*c540*/  IADD3 RZ, P5, R49, R68, RZ ;  /* 0x0000004431ff7210 */ /* 0x000fe40007fbe0ff */
[----:B------:R-:W4:Y:S01]  /*c550*/  LDC R2, c[0x0][0x278] ;  /* 0x00009e00ff027b82 */ /* 0x000f220000000800 */
[----:B--2---:R-:W-:-:S05]  /*c560*/  IMAD R43, R4, 0x90, RZ ;  /* 0x00000090042b7824 */ /* 0x004fca00078e02ff */
[-C--:B-1----:R-:W-:Y:S02]  /*c570*/  IADD3 R36, P4, R43, R68.reuse, RZ ;  /* 0x000000442b247210 */ /* 0x082fe40007f9e0ff */
[----:B------:R-:W1:Y:S01]  /*c580*/  LDC R6, c[0x0][0x278] ;  /* 0x00009e00ff067b82 */ /* 0x000e620000000800 */
[----:B---3--:R-:W-:Y:S01]  /*c590*/  IMAD R41, R12, 0x92, RZ ;  /* 0x000000920c297824 */ /* 0x008fe200078e02ff */
[-C--:B------:R-:W-:Y:S01]  /*c5a0*/  LEA.HI.X.SX32 R43, R39, R69.reuse, 0x1, P5 ;  /* 0x00000045272b7211 */ /* 0x080fe200028f0eff */
[----:B------:R-:W-:Y:S01]  /*c5b0*/  IMAD R39, R71, 0x49, RZ ;  /* 0x0000004947277824 */ /* 0x000fe200078e02ff */
[-C--:B------:R-:W-:Y:S02]  /*c5c0*/  LEA.HI.X.SX32 R37, R105, R69.reuse, 0x1, P4 ;  /* 0x0000004569257211 */ /* 0x080fe400020f0eff */
[-C--:B------:R-:W-:Y:S01]  /*c5d0*/  IADD3 R38, P5, R41, R68.reuse, RZ ;  /* 0x0000004429267210 */ /* 0x080fe20007fbe0ff */
[----:B------:R2:W-:Y:S01]  /*c5e0*/  STG.E.U16 desc[UR6][R42.64], R18 ;  /* 0x000000122a007986 */ /* 0x0005e2000c101506 */
[----:B------:R-:W3:Y:S01]  /*c5f0*/  LDC R4, c[0x0][0x278] ;  /* 0x00009e00ff047b82 */ /* 0x000ee20000000800 */
[----:B0-----:R-:W-:Y:S01]  /*c600*/  IMAD R49, R14, 0x94, RZ ;  /* 0x000000940e317824 */ /* 0x001fe200078e02ff */
[-C--:B------:R-:W-:Y:S01]  /*c610*/  LEA.HI.X.SX32 R39, R39, R69.reuse, 0x1, P5 ;  /* 0x0000004527277211 */ /* 0x080fe200028f0eff */
[----:B------:R0:W-:Y:S03]  /*c620*/  STG.E.U16 desc[UR6][R36.64], R44 ;  /* 0x0000002c24007986 */ /* 0x0001e6000c101506 */
[----:B------:R-:W-:Y:S01]  /*c630*/  IADD3 R40, P6, R49, R68, RZ ;  /* 0x0000004431287210 */ /* 0x000fe20007fde0ff */
[----:B------:R5:W-:Y:S01]  /*c640*/  STG.E.U16 desc[UR6][R38.64], R20 ;  /* 0x0000001426007986 */ /* 0x000be2000c101506 */
[----:B------:R-:W3:Y:S01]  /*c650*/  LDC R16, c[0x0][0x278] ;  /* 0x00009e00ff107b82 */ /* 0x000ee20000000800 */
[----:B----4-:R-:W-:Y:S01]  /*c660*/  IMAD R49, R2, 0x96, RZ ;  /* 0x0000009602317824 */ /* 0x010fe200078e02ff */
[----:B------:R-:W-:Y:S01]  /*c670*/  LEA.HI.X.SX32 R41, R135, R69, 0x1, P6 ;  /* 0x0000004587297211 */ /* 0x000fe200030f0eff */
[----:B--2---:R-:W-:-:S04]  /*c680*/  IMAD R43, R71, 0x4b, RZ ;  /* 0x0000004b472b7824 */ /* 0x004fc800078e02ff */
[----:B------:R3:W-:Y:S01]  /*c690*/  STG.E.U16 desc[UR6][R40.64], R45 ;  /* 0x0000002d28007986 */ /* 0x0007e2000c101506 */
[----:B------:R-:W2:Y:S01]  /*c6a0*/  LDC R12, c[0x0][0x278] ;  /* 0x00009e00ff0c7b82 */ /* 0x000ea20000000800 */
[----:B-1----:R-:W-:Y:S01]  /*c6b0*/  IMAD R51, R6, 0x98, RZ ;  /* 0x0000009806337824 */ /* 0x002fe200078e02ff */
[-C--:B0-----:R-:W-:Y:S02]  /*c6c0*/  IADD3 R36, P5, R49, R68.reuse, RZ ;  /* 0x0000004431247210 */ /* 0x081fe40007fbe0ff */
[----:B-----5:R-:W-:Y:S02]  /*c6d0*/  PRMT R20, R46, 0x7632, R20 ;  /* 0x000076322e147816 */ /* 0x020fe40000000014 */
[----:B------:R-:W-:Y:S02]  /*c6e0*/  IADD3 R38, P4, R51, R68, RZ ;  /* 0x0000004433267210 */ /* 0x000fe40007f9e0ff */
[----:B------:R-:W0:Y:S01]  /*c6f0*/  LDC R2, c[0x0][0x278] ;  /* 0x00009e00ff027b82 */ /* 0x000e220000000800 */
[----:B------:R-:W-:Y:S01]  /*c700*/  LEA.HI.X.SX32 R37, R43, R69, 0x1, P5 ;  /* 0x000000452b257211 */ /* 0x000fe200028f0eff */
[----:B---3--:R-:W-:-:S02]  /*c710*/  IMAD R45, R4, 0x9c, RZ ;  /* 0x0000009c042d7824 */ /* 0x008fc400078e02ff */
[----:B------:R-:W-:Y:S02]  /*c720*/  IMAD R41, R71, 0x4d, RZ ;  /* 0x0000004d47297824 */ /* 0x000fe400078e02ff */
[----:B------:R1:W-:Y:S02]  /*c730*/  STG.E.U16 desc[UR6][R36.64], R22 ;  /* 0x0000001624007986 */ /* 0x0003e4000c101506 */
[----:B------:R-:W3:Y:S01]  /*c740*/  LDC R18, c[0x0][0x278] ;  /* 0x00009e00ff127b82 */ /* 0x000ee20000000800 */
[----:B------:R-:W-:Y:S01]  /*c750*/  IMAD R39, R16, 0x9a, RZ ;  /* 0x0000009a10277824 */ /* 0x000fe200078e02ff */
[----:B------:R-:W-:-:S04]  /*c760*/  IADD3 R42, P6, R45, R68, RZ ;  /* 0x000000442d2a7210 */ /* 0x000fc80007fde0ff */
[-C--:B------:R-:W-:Y:S02]  /*c770*/  IADD3 R40, P5, R39, R68.reuse, RZ ;  /* 0x0000004427287210 */ /* 0x080fe40007fbe0ff */
[----:B------:R-:W4:Y:S01]  /*c780*/  LDC R14, c[0x0][0x278] ;  /* 0x00009e00ff0e7b82 */ /* 0x000f220000000800 */
[-C--:B------:R-:W-:Y:S01]  /*c790*/  LEA.HI.X.SX32 R39, R101, R69.reuse, 0x1, P4 ;  /* 0x0000004565277211 */ /* 0x080fe200020f0eff */
[----:B--2---:R-:W-:Y:S01]  /*c7a0*/  IMAD R45, R12, 0x9e, RZ ;  /* 0x0000009e0c2d7824 */ /* 0x004fe200078e02ff */
[-C--:B------:R-:W-:Y:S01]  /*c7b0*/  LEA.HI.X.SX32 R41, R41, R69.reuse, 0x1, P5 ;  /* 0x0000004529297211 */ /* 0x080fe200028f0eff */
[----:B-1----:R-:W-:Y:S01]  /*c7c0*/  IMAD R37, R71, 0x4f, RZ ;  /* 0x0000004f47257824 */ /* 0x002fe200078e02ff */
[-C--:B------:R-:W-:Y:S01]  /*c7d0*/  LEA.HI.X.SX32 R43, R103, R69.reuse, 0x1, P6 ;  /* 0x00000045672b7211 */ /* 0x080fe200030f0eff */
[----:B------:R0:W-:Y:S01]  /*c7e0*/  STG.E.U16 desc[UR6][R38.64], R46 ;  /* 0x0000002e26007986 */ /* 0x0001e2000c101506 */
[----:B------:R-:W-:Y:S01]  /*c7f0*/  IADD3 R36, P5, R45, R68, RZ ;  /* 0x000000442d247210 */ /* 0x000fe20007fbe0ff */
[----:B------:R-:W1:Y:S01]  /*c800*/  LDC R4, c[0x0][0x278] ;  /* 0x00009e00ff047b82 */ /* 0x000e620000000800 */
[----:B------:R-:W-:Y:S01]  /*c810*/  PRMT R22, R57, 0x7632, R22 ;  /* 0x0000763239167816 */ /* 0x000fe20000000016 */
[----:B------:R2:W-:Y:S01]  /*c820*/  STG.E.U16 desc[UR6][R40.64], R20 ;  /* 0x0000001428007986 */ /* 0x0005e2000c101506 */
[----:B------:R-:W-:-:S03]  /*c830*/  LEA.HI.X.SX32 R37, R37, R69, 0x1, P5 ;  /* 0x0000004525257211 */ /* 0x000fc600028f0eff */
[----:B------:R5:W-:Y:S02]  /*c840*/  STG.E.U16 desc[UR6][R42.64], R47 ;  /* 0x0000002f2a007986 */ /* 0x000be4000c101506 */
[----:B------:R-:W1:Y:S01]  /*c850*/  LDC R6, c[0x0][0x278] ;  /* 0x00009e00ff067b82 */ /* 0x000e620000000800 */
[----:B---3--:R-:W-:Y:S01]  /*c860*/  IMAD R45, R18, 0xa4, RZ ;  /* 0x000000a4122d7824 */ /* 0x008fe200078e02ff */
[----:B------:R3:W-:Y:S01]  /*c870*/  STG.E.U16 desc[UR6][R36.64], R24 ;  /* 0x0000001824007986 */ /* 0x0007e2000c101506 */
[----:B0-----:R-:W-:Y:S02]  /*c880*/  IMAD R39, R2, 0xa2, RZ ;  /* 0x000000a202277824 */ /* 0x001fe400078e02ff */
[----:B--2---:R-:W-:Y:S01]  /*c890*/  IMAD R41, R71, 0x51, RZ ;  /* 0x0000005147297824 */ /* 0x004fe200078e02ff */
[----:B------:R-:W-:Y:S02]  /*c8a0*/  PRMT R20, R56, 0x7632, R20 ;  /* 0x0000763238147816 */ /* 0x000fe40000000014 */
[----:B------:R-:W0:Y:S01]  /*c8b0*/  LDC R12, c[0x0][0x278] ;  /* 0x00009e00ff0c7b82 */ /* 0x000e220000000800 */
[----:B----4-:R-:W-:Y:S01]  /*c8c0*/  IMAD R49, R14, 0xa0, RZ ;  /* 0x000000a00e317824 */ /* 0x010fe200078e02ff */
[----:B-----5:R-:W-:-:S02]  /*c8d0*/  IADD3 R42, P6, R45, R68, RZ ;  /* 0x000000442d2a7210 */ /* 0x020fc40007fde0ff */
[-C--:B------:R-:W-:Y:S02]  /*c8e0*/  IADD3 R40, P5, R39, R68.reuse, RZ ;  /* 0x0000004427287210 */ /* 0x080fe40007fbe0ff */
[-C--:B------:R-:W-:Y:S01]  /*c8f0*/  IADD3 R38, P4, R49, R68.reuse, RZ ;  /* 0x0000004431267210 */ /* 0x080fe20007f9e0ff */
[----:B---3--:R-:W-:Y:S01]  /*c900*/  IMAD R37, R71, 0x53, RZ ;  /* 0x0000005347257824 */ /* 0x008fe200078e02ff */
[----:B------:R-:W2:Y:S01]  /*c910*/  LDC R2, c[0x0][0x278] ;  /* 0x00009e00ff027b82 */ /* 0x000ea20000000800 */
[----:B-1----:R-:W-:Y:S01]  /*c920*/  IMAD R45, R4, 0xa6, RZ ;  /* 0x000000a6042d7824 */ /* 0x002fe200078e02ff */
[-C--:B------:R-:W-:Y:S02]  /*c930*/  LEA.HI.X.SX32 R39, R97, R69.reuse, 0x1, P4 ;  /* 0x0000004561277211 */ /* 0x080fe400020f0eff */
[-C--:B------:R-:W-:Y:S02]  /*c940*/  LEA.HI.X.SX32 R41, R41, R69.reuse, 0x1, P5 ;  /* 0x0000004529297211 */ /* 0x080fe400028f0eff */
[----:B------:R-:W-:Y:S01]  /*c950*/  LEA.HI.X.SX32 R43, R99, R69, 0x1, P6 ;  /* 0x00000045632b7211 */ /* 0x000fe200030f0eff */
[----:B------:R0:W-:Y:S01]  /*c960*/  STG.E.U16 desc[UR6][R38.64], R56 ;  /* 0x0000003826007986 */ /* 0x0001e2000c101506 */
[----:B------:R-:W1:Y:S01]  /*c970*/  LDC R16, c[0x0][0x278] ;  /* 0x00009e00ff107b82 */ /* 0x000e620000000800 */
[----:B------:R-:W-:Y:S01]  /*c980*/  IMAD R47, R6, 0xa8, RZ ;  /* 0x000000a8062f7824 */ /* 0x000fe200078e02ff */
[----:B------:R-:W-:Y:S01]  /*c990*/  IADD3 R36, P5, R45, R68, RZ ;  /* 0x000000442d247210 */ /* 0x000fe20007fbe0ff */
[----:B------:R3:W-:Y:S01]  /*c9a0*/  STG.E.U16 desc[UR6][R40.64], R20 ;  /* 0x0000001428007986 */ /* 0x0007e2000c101506 */
[----:B------:R-:W-:-:S02]  /*c9b0*/  PRMT R24, R59, 0x7632, R24 ;  /* 0x000076323b187816 */ /* 0x000fc40000000018 */
[----:B------:R-:W-:Y:S01]  /*c9c0*/  LEA.HI.X.SX32 R37, R37, R69, 0x1, P5 ;  /* 0x0000004525257211 */ /* 0x000fe200028f0eff */
[----:B------:R1:W-:Y:S01]  /*c9d0*/  STG.E.U16 desc[UR6][R42.64], R57 ;  /* 0x000000392a007986 */ /* 0x0003e2000c101506 */
[----:B------:R-:W4:Y:S01]  /*c9e0*/  LDC R14, c[0x0][0x278] ;  /* 0x00009e00ff0e7b82 */ /* 0x000f220000000800 */
[----:B0-----:R-:W-:Y:S01]  /*c9f0*/  IMAD R39, R12, 0xaa, RZ ;  /* 0x000000aa0c277824 */ /* 0x001fe200078e02ff */
[----:B------:R-:W-:Y:S01]  /*ca00*/  IADD3 R38, P4, R47, R68, RZ ;  /* 0x000000442f267210 */ /* 0x000fe20007f9e0ff */
[----:B------:R0:W-:Y:S01]  /*ca10*/  STG.E.U16 desc[UR6][R36.64], R22 ;  /* 0x0000001624007986 */ /* 0x0001e2000c101506 */
[----:B---3--:R-:W-:-:S04]  /*ca20*/  IMAD R41, R71, 0x55, RZ ;  /* 0x0000005547297824 */ /* 0x008fc800078e02ff */
[----:B------:R-:W3:Y:S01]  /*ca30*/  LDC R4, c[0x0][0x278] ;  /* 0x00009e00ff047b82 */ /* 0x000ee20000000800 */
[----:B--2---:R-:W-:Y:S01]  /*ca40*/  IMAD R45, R2, 0xae, RZ ;  /* 0x000000ae022d7824 */ /* 0x004fe200078e02ff */
[-C--:B------:R-:W-:Y:S02]  /*ca50*/  IADD3 R40, P5, R39, R68.reuse, RZ ;  /* 0x0000004427287210 */ /* 0x080fe40007fbe0ff */
[-C--:B------:R-:W-:Y:S02]  /*ca60*/  LEA.HI.X.SX32 R39, R91, R69.reuse, 0x1, P4 ;  /* 0x000000455b277211 */ /* 0x080fe400020f0eff */
[----:B------:R-:W-:Y:S02]  /*ca70*/  LEA.HI.X.SX32 R41, R41, R69, 0x1, P5 ;  /* 0x0000004529297211 */ /* 0x000fe400028f0eff */
[----:B------:R-:W2:Y:S01]  /*ca80*/  LDC R18, c[0x0][0x278] ;  /* 0x00009e00ff127b82 */ /* 0x000ea20000000800 */
[----:B-1----:R-:W-:Y:S01]  /*ca90*/  IMAD R43, R16, 0xac, RZ ;  /* 0x000000ac102b7824 */ /* 0x002fe200078e02ff */
[----:B------:R1:W-:Y:S01]  /*caa0*/  STG.E.U16 desc[UR6][R38.64], R58 ;  /* 0x0000003a26007986 */ /* 0x0003e2000c101506 */
[----:B------:R-:W-:Y:S01]  /*cab0*/  PRMT R20, R58, 0x7632, R20 ;  /* 0x000076323a147816 */ /* 0x000fe20000000014 */
[----:B0-----:R-:W-:Y:S01]  /*cac0*/  IMAD R37, R71, 0x57, RZ ;  /* 0x0000005747257824 */ /* 0x001fe200078e02ff */
[----:B------:R-:W-:-:S02]  /*cad0*/  IADD3 R36, P5, R45, R68, RZ ;  /* 0x000000442d247210 */ /* 0x000fc40007fbe0ff */
[-C--:B------:R-:W-:Y:S01]  /*cae0*/  IADD3 R42, P6, R43, R68.reuse, RZ ;  /* 0x000000442b2a7210 */ /* 0x080fe20007fde0ff */
[----:B------:R-:W0:Y:S01]  /*caf0*/  LDC R6, c[0x0][0x278] ;  /* 0x00009e00ff067b82 */ /* 0x000e220000000800 */
[----:B----4-:R-:W-:Y:S01]  /*cb00*/  IMAD R47, R14, 0xb0, RZ ;  /* 0x000000b00e2f7824 */ /* 0x010fe200078e02ff */
[----:B------:R4:W-:Y:S01]  /*cb10*/  STG.E.U16 desc[UR6][R40.64], R20 ;  /* 0x0000001428007986 */ /* 0x0009e2000c101506 */
[-C--:B------:R-:W-:Y:S02]  /*cb20*/  LEA.HI.X.SX32 R43, R95, R69.reuse, 0x1, P6 ;  /* 0x000000455f2b7211 */ /* 0x080fe400030f0eff */
[----:B------:R-:W-:Y:S02]  /*cb30*/  LEA.HI.X.SX32 R37, R37, R69, 0x1, P5 ;  /* 0x0000004525257211 */ /* 0x000fe400028f0eff */
[----:B-1----:R-:W-:Y:S01]  /*cb40*/  IADD3 R38, P4, R47, R68, RZ ;  /* 0x000000442f267210 */ /* 0x002fe20007f9e0ff */
[----:B------:R-:W1:Y:S01]  /*cb50*/  LDC R2, c[0x0][0x278] ;  /* 0x00009e00ff027b82 */ /* 0x000e620000000800 */
[----:B---3--:R-:W-:Y:S01]  /*cb60*/  IMAD R39, R4, 0xb2, RZ ;  /* 0x000000b204277824 */ /* 0x008fe200078e02ff */
[----:B------:R3:W-:Y:S01]  /*cb70*/  STG.E.U16 desc[UR6][R42.64], R59 ;  /* 0x0000003b2a007986 */ /* 0x0007e2000c101506 */
[----:B------:R-:W-:-:S03]  /*cb80*/  PRMT R22, R53, 0x7632, R22 ;  /* 0x0000763235167816 */ /* 0x000fc60000000016 */
[-C--:B----4-:R-:W-:Y:S01]  /*cb90*/  IADD3 R40, P5, R39, R68.reuse, RZ ;  /* 0x0000004427287210 */ /* 0x090fe20007fbe0ff */
[----:B------:R-:W-:Y:S01]  /*cba0*/  IMAD R41, R71, 0x59, RZ ;  /* 0x0000005947297824 */ /* 0x000fe200078e02ff */
[----:B------:R-:W4:Y:S01]  /*cbb0*/  LDC R12, c[0x0][0x278] ;  /* 0x00009e00ff0c7b82 */ /* 0x000f220000000800 */
[----:B--2---:R-:W-:Y:S01]  /*cbc0*/  IMAD R45, R18, 0xb4, RZ ;  /* 0x000000b4122d7824 */ /* 0x004fe200078e02ff */
[-C--:B------:R-:W-:Y:S01]  /*cbd0*/  LEA.HI.X.SX32 R39, R79, R69.reuse, 0x1, P4 ;  /* 0x000000454f277211 */ /* 0x080fe200020f0eff */
[----:B------:R2:W-:Y:S01]  /*cbe0*/  STG.E.U16 desc[UR6][R36.64], R24 ;  /* 0x0000001824007986 */ /* 0x0005e2000c101506 */
[----:B------:R-:W-:Y:S02]  /*cbf0*/  LEA.HI.X.SX32 R41, R41, R69, 0x1, P5 ;  /* 0x0000004529297211 */ /* 0x000fe400028f0eff */
[----:B---3--:R-:W-:Y:S01]  /*cc00*/  IADD3 R42, P6, R45, R68, RZ ;  /* 0x000000442d2a7210 */ /* 0x008fe20007fde0ff */
[----:B------:R1:W-:Y:S01]  /*cc10*/  STG.E.U16 desc[UR6][R38.64], R52 ;  /* 0x0000003426007986 */ /* 0x0003e2000c101506 */
[----:B------:R-:W3:Y:S01]  /*cc20*/  LDC R16, c[0x0][0x278] ;  /* 0x00009e00ff107b82 */ /* 0x000ee20000000800 */
[----:B0-----:R-:W-:Y:S01]  /*cc30*/  IMAD R45, R6, 0xb6, RZ ;  /* 0x000000b6062d7824 */ /* 0x001fe200078e02ff */
[----:B------:R-:W-:-:S02]  /*cc40*/  PRMT R20, R52, 0x7632, R20 ;  /* 0x0000763234147816 */ /* 0x000fc40000000014 */
[----:B------:R-:W-:Y:S01]  /*cc50*/  LEA.HI.X.SX32 R43, R87, R69, 0x1, P6 ;  /* 0x00000045572b7211 */ /* 0x000fe200030f0eff */
[----:B--2---:R-:W-:-:S03]  /*cc60*/  IMAD R37, R71, 0x5b, RZ ;  /* 0x0000005b47257824 */ /* 0x004fc600078e02ff */
[----:B------:R-:W0:Y:S01]  /*cc70*/  LDC R4, c[0x0][0x278] ;  /* 0x00009e00ff047b82 */ /* 0x000e220000000800 */
[----:B------:R-:W-:Y:S01]  /*cc80*/  IADD3 R36, P5, R45, R68, RZ ;  /* 0x000000442d247210 */ /* 0x000fe20007fbe0ff */
[----:B------:R2:W-:Y:S01]  /*cc90*/  STG.E.U16 desc[UR6][R40.64], R20 ;  /* 0x0000001428007986 */ /* 0x0005e2000c101506 */
[----:B-1----:R-:W-:Y:S01]  /*cca0*/  IMAD R39, R2, 0xba, RZ ;  /* 0x000000ba02277824 */ /* 0x002fe200078e02ff */
[----:B------:R-:W-:Y:S02]  /*ccb0*/  PRMT R24, R55, 0x7632, R24 ;  /* 0x0000763237187816 */ /* 0x000fe40000000018 */
[----:B------:R3:W-:Y:S01]  /*ccc0*/  STG.E.U16 desc[UR6][R42.64], R53 ;  /* 0x000000352a007986 */ /* 0x0007e2000c101506 */
[----:B------:R-:W-:Y:S01]  /*ccd0*/  LEA.HI.X.SX32 R37, R37, R69, 0x1, P5 ;  /* 0x0000004525257211 */ /* 0x000fe200028f0eff */
[----:B------:R-:W1:Y:S01]  /*cce0*/  LDC R6, c[0x0][0x278] ;  /* 0x00009e00ff067b82 */ /* 0x000e620000000800 */
[----:B----4-:R-:W-:-:S03]  /*ccf0*/  IMAD R47, R12, 0xb8, RZ ;  /* 0x000000b80c2f7824 */ /* 0x010fc600078e02ff */
[----:B------:R4:W-:Y:S02]  /*cd00*/  STG.E.U16 desc[UR6][R36.64], R22 ;  /* 0x0000001624007986 */ /* 0x0009e4000c101506 */
[-C--:B------:R-:W-:Y:S01]  /*cd10*/  IADD3 R38, P4, R47, R68.reuse, RZ ;  /* 0x000000442f267210 */ /* 0x080fe20007f9e0ff */
[----:B--2---:R-:W-:Y:S01]  /*cd20*/  IMAD R41, R71, 0x5d, RZ ;  /* 0x0000005d47297824 */ /* 0x004fe200078e02ff */
[----:B------:R-:W2:Y:S01]  /*cd30*/  LDC R18, c[0x0][0x278] ;  /* 0x00009e00ff127b82 */ /* 0x000ea20000000800 */
[-C--:B------:R-:W-:Y:S01]  /*cd40*/  IADD3 R40, P5, R39, R68.reuse, RZ ;  /* 0x0000004427287210 */ /* 0x080fe20007fbe0ff */
[----:B---3--:R-:W-:Y:S01]  /*cd50*/  IMAD R43, R16, 0xbc, RZ ;  /* 0x000000bc102b7824 */ /* 0x008fe200078e02ff */
[-C--:B------:R-:W-:Y:S02]  /*cd60*/  LEA.HI.X.SX32 R39, R81, R69.reuse, 0x1, P4 ;  /* 0x0000004551277211 */ /* 0x080fe400020f0eff */
[-C--:B------:R-:W-:Y:S02]  /*cd70*/  LEA.HI.X.SX32 R41, R41, R69.reuse, 0x1, P5 ;  /* 0x0000004529297211 */ /* 0x080fe400028f0eff */
[-C--:B------:R-:W-:Y:S01]  /*cd80*/  IADD3 R42, P6, R43, R68.reuse, RZ ;  /* 0x000000442b2a7210 */ /* 0x080fe20007fde0ff */
[----:B------:R-:W3:Y:S01]  /*cd90*/  LDC R14, c[0x0][0x278] ;  /* 0x00009e00ff0e7b82 */ /* 0x000ee20000000800 */
[----:B0-----:R-:W-:Y:S01]  /*cda0*/  IMAD R45, R4, 0xbe, RZ ;  /* 0x000000be042d7824 */ /* 0x001fe200078e02ff */
[----:B------:R-:W-:Y:S01]  /*cdb0*/  PRMT R20, R54, 0x7632, R20 ;  /* 0x0000763236147816 */ /* 0x000fe20000000014 */
[----:B------:R1:W-:Y:S01]  /*cdc0*/  STG.E.U16 desc[UR6][R38.64], R54 ;  /* 0x0000003626007986 */ /* 0x0003e2000c101506 */
[----:B------:R-:W-:Y:S01]  /*cdd0*/  LEA.HI.X.SX32 R43, R83, R69, 0x1, P6 ;  /* 0x00000045532b7211 */ /* 0x000fe200030f0eff */
[----:B----4-:R-:W-:Y:S01]  /*cde0*/  IMAD R37, R71, 0x5f, RZ ;  /* 0x0000005f47257824 */ /* 0x010fe200078e02ff */
[----:B------:R-:W-:Y:S01]  /*cdf0*/  IADD3 R36, P5, R45, R68, RZ ;  /* 0x000000442d247210 */ /* 0x000fe20007fbe0ff */
[----:B------:R0:W-:Y:S01]  /*ce00*/  STG.E.U16 desc[UR6][R40.64], R20 ;  /* 0x0000001428007986 */ /* 0x0001e2000c101506 */
[----:B------:R-:W4:Y:S01]  /*ce10*/  LDC R2, c[0x0][0x278] ;  /* 0x00009e00ff027b82 */ /* 0x000f220000000800 */
[----:B------:R-:W-:-:S02]  /*ce20*/  PRMT R22, R61, 0x7632, R22 ;  /* 0x000076323d167816 */ /* 0x000fc40000000016 */
[----:B------:R5:W-:Y:S01]  /*ce30*/  STG.E.U16 desc[UR6][R42.64], R55 ;  /* 0x000000372a007986 */ /* 0x000be2000c101506 */
[----:B------:R-:W-:Y:S01]  /*ce40*/  LEA.HI.X.SX32 R37, R37, R69, 0x1, P5 ;  /* 0x0000004525257211 */ /* 0x000fe200028f0eff */
[----:B-1----:R-:W-:-:S03]  /*ce50*/  IMAD R39, R6, 0xc2, RZ ;  /* 0x000000c206277824 */ /* 0x002fc600078e02ff */
[----:B------:R-:W1:Y:S01]  /*ce60*/  LDC R12, c[0x0][0x278] ;  /* 0x00009e00ff0c7b82 */ /* 0x000e620000000800 */
[----:B--2---:R-:W-:Y:S01]  /*ce70*/  IMAD R45, R18, 0xc4, RZ ;  /* 0x000000c4122d7824 */ /* 0x004fe200078e02ff */
[----:B------:R2:W-:Y:S01]  /*ce80*/  STG.E.U16 desc[UR6][R36.64], R24 ;  /* 0x0000001824007986 */ /* 0x0005e2000c101506 */
[----:B0-----:R-:W-:Y:S01]  /*ce90*/  IMAD R41, R71, 0x61, RZ ;  /* 0x0000006147297824 */ /* 0x001fe200078e02ff */
[-C--:B------:R-:W-:Y:S02]  /*cea0*/  IADD3 R40, P5, R39, R68.reuse, RZ ;  /* 0x0000004427287210 */ /* 0x080fe40007fbe0ff */
[----:B------:R-:W-:Y:S01]  /*ceb0*/  PRMT R20, R60, 0x7632, R20 ;  /* 0x000076323c147816 */ /* 0x000fe20000000014 */
[----:B------:R-:W0:Y:S01]  /*cec0*/  LDS.128 R80, [R82] ;  /* 0x0000000052507984 */ /* 0x000e220000000c00 */
[----:B------:R-:W0:Y:S01]  /*ced0*/  LDC R4, c[0x0][0x278] ;  /* 0x00009e00ff047b82 */ /* 0x000e220000000800 */
[----:B---3--:R-:W-:Y:S01]  /*cee0*/  IMAD R47, R14, 0xc0, RZ ;  /* 0x000000c00e2f7824 */ /* 0x008fe200078e02ff */
[----:B-----5:R-:W-:-:S02]  /*cef0*/  IADD3 R42, P6, R45, R68, RZ ;  /* 0x000000442d2a7210 */ /* 0x020fc40007fde0ff */
[-C--:B------:R-:W-:Y:S02]  /*cf00*/  LEA.HI.X.SX32 R41, R41, R69.reuse, 0x1, P5 ;  /* 0x0000004529297211 */ /* 0x080fe400028f0eff */
[-C--:B------:R-:W-:Y:S01]  /*cf10*/  IADD3 R38, P4, R47, R68.reuse, RZ ;  /* 0x000000442f267210 */ /* 0x080fe20007f9e0ff */
[----:B--2---:R-:W-:Y:S01]  /*cf20*/  IMAD R37, R71, 0x63, RZ ;  /* 0x0000006347257824 */ /* 0x004fe200078e02ff */
[----:B------:R-:W2:Y:S01]  /*cf30*/  LDC R6, c[0x0][0x278] ;  /* 0x00009e00ff067b82 */ /* 0x000ea20000000800 */
[----:B----4-:R-:W-:Y:S01]  /*cf40*/  IMAD R45, R2, 0xc6, RZ ;  /* 0x000000c6022d7824 */ /* 0x010fe200078e02ff */
[-C--:B------:R-:W-:Y:S02]  /*cf50*/  LEA.HI.X.SX32 R39, R73, R69.reuse, 0x1, P4 ;  /* 0x0000004549277211 */ /* 0x080fe400020f0eff */
[-C--:B------:R-:W-:Y:S02]  /*cf60*/  LEA.HI.X.SX32 R43, R85, R69.reuse, 0x1, P6 ;  /* 0x00000045552b7211 */ /* 0x080fe400030f0eff */
[----:B------:R-:W-:Y:S01]  /*cf70*/  IADD3 R36, P5, R45, R68, RZ ;  /* 0x000000442d247210 */ /* 0x000fe20007fbe0ff */
[----:B------:R0:W-:Y:S01]  /*cf80*/  STG.E.U16 desc[UR6][R38.64], R60 ;  /* 0x0000003c26007986 */ /* 0x0001e2000c101506 */
[----:B------:R-:W3:Y:S01]  /*cf90*/  LDC R16, c[0x0][0x278] ;  /* 0x00009e00ff107b82 */ /* 0x000ee20000000800 */
[----:B-1----:R-:W-:Y:S01]  /*cfa0*/  IMAD R47, R12, 0xc8, RZ ;  /* 0x000000c80c2f7824 */ /* 0x002fe200078e02ff */
[----:B------:R-:W-:Y:S01]  /*cfb0*/  LEA.HI.X.SX32 R37, R37, R69, 0x1, P5 ;  /* 0x0000004525257211 */ /* 0x000fe200028f0eff */
[----:B------:R1:W-:Y:S01]  /*cfc0*/  STG.E.U16 desc[UR6][R40.64], R20 ;  /* 0x0000001428007986 */ /* 0x0003e2000c101506 */
[----:B------:R-:W-:-:S03]  /*cfd0*/  PRMT R24, R63, 0x7632, R24 ;  /* 0x000076323f187816 */ /* 0x000fc60000000018 */
[----:B------:R3:W-:Y:S01]  /*cfe0*/  STG.E.U16 desc[UR6][R42.64], R61 ;  /* 0x0000003d2a007986 */ /* 0x0007e2000c101506 */
[----:B------:R-:W4:Y:S01]  /*cff0*/  LDC R2, c[0x0][0x278] ;  /* 0x00009e00ff027b82 */ /* 0x000f220000000800 */
[----:B0-----:R-:W-:Y:S01]  /*d000*/  IMAD R39, R4, 0xca, RZ ;  /* 0x000000ca04277824 */ /* 0x001fe200078e02ff */
[----:B------:R-:W-:Y:S01]  /*d010*/  IADD3 R38, P4, R47, R68, RZ ;  /* 0x000000442f267210 */ /* 0x000fe20007f9e0ff */
[----:B------:R0:W-:Y:S01]  /*d020*/  STG.E.U16 desc[UR6][R36.64], R22 ;  /* 0x0000001624007986 */ /* 0x0001e2000c101506 */
[----:B-1----:R-:W-:-:S04]  /*d030*/  IMAD R41, R71, 0x65, RZ ;  /* 0x0000006547297824 */ /* 0x002fc800078e02ff */
[----:B------:R-:W1:Y:S01]  /*d040*/  LDC R14, c[0x0][0x278] ;  /* 0x00009e00ff0e7b82 */ /* 0x000e620000000800 */
[-C--:B------:R-:W-:Y:S01]  /*d050*/  IADD3 R40, P5, R39, R68.reuse, RZ ;  /* 0x0000004427287210 */ /* 0x080fe20007fbe0ff */
[----:B--2---:R-:W-:Y:S01]  /*d060*/  IMAD R45, R6, 0xce, RZ ;  /* 0x000000ce062d7824 */ /* 0x004fe200078e02ff */
[-C--:B------:R-:W-:Y:S02]  /*d070*/  LEA.HI.X.SX32 R39, R75, R69.reuse, 0x1, P4 ;  /* 0x000000454b277211 */ /* 0x080fe400020f0eff */
[----:B------:R-:W-:Y:S02]  /*d080*/  LEA.HI.X.SX32 R41, R41, R69, 0x1, P5 ;  /* 0x0000004529297211 */ /* 0x000fe400028f0eff */
[----:B------:R-:W-:Y:S01]  /*d090*/  PRMT R20, R62, 0x7632, R20 ;  /* 0x000076323e147816 */ /* 0x000fe20000000014 */
[----:B------:R-:W2:Y:S01]  /*d0a0*/  LDC R18, c[0x0][0x278] ;  /* 0x00009e00ff127b82 */ /* 0x000ea20000000800 */
[----:B---3--:R-:W-:Y:S01]  /*d0b0*/  IMAD R43, R16, 0xcc, RZ ;  /* 0x000000cc102b7824 */ /* 0x008fe200078e02ff */
[----:B------:R3:W-:Y:S01]  /*d0c0*/  STG.E.U16 desc[UR6][R38.64], R62 ;  /* 0x0000003e26007986 */ /* 0x0007e2000c101506 */
[----:B0-----:R-:W-:Y:S01]  /*d0d0*/  IMAD R37, R71, 0x67, RZ ;  /* 0x0000006747257824 */ /* 0x001fe200078e02ff */
[----:B------:R-:W-:-:S02]  /*d0e0*/  IADD3 R36, P5, R45, R68, RZ ;  /* 0x000000442d247210 */ /* 0x000fc40007fbe0ff */
[----:B------:R0:W-:Y:S01]  /*d0f0*/  STG.E.U16 desc[UR6][R40.64], R20 ;  /* 0x0000001428007986 */ /* 0x0001e2000c101506 */
[----:B------:R-:W-:Y:S01]  /*d100*/  IADD3 R42, P6, R43, R68, RZ ;  /* 0x000000442b2a7210 */ /* 0x000fe20007fde0ff */
[----:B------:R-:W5:Y:S01]  /*d110*/  LDC R4, c[0x0][0x278] ;  /* 0x00009e00ff047b82 */ /* 0x000f620000000800 */
[-C--:B------:R-:W-:Y:S02]  /*d120*/  LEA.HI.X.SX32 R37, R37, R69.reuse, 0x1, P5 ;  /* 0x0000004525257211 */ /* 0x080fe400028f0eff */
[----:B------:R-:W-:Y:S01]  /*d130*/  LEA.HI.X.SX32 R43, R77, R69, 0x1, P6 ;  /* 0x000000454d2b7211 */ /* 0x000fe200030f0eff */
[----:B---3--:R-:W-:-:S04]  /*d140*/  IMAD R39, R71, 0x69, RZ ;  /* 0x0000006947277824 */ /* 0x008fc800078e02ff */
[----:B------:R-:W3:Y:S01]  /*d150*/  LDC R12, c[0x0][0x278] ;  /* 0x00009e00ff0c7b82 */ /* 0x000ee20000000800 */
[----:B-1----:R-:W-:Y:S01]  /*d160*/  IMAD R47, R14, 0xd0, RZ ;  /* 0x000000d00e2f7824 */ /* 0x002fe200078e02ff */
[----:B0-----:R-:W-:Y:S01]  /*d170*/  PRMT R20, R64, 0x7632, R20 ;  /* 0x0000763240147816 */ /* 0x001fe20000000014 */
[----:B----4-:R-:W-:Y:S01]  /*d180*/  IMAD R41, R2, 0xd2, RZ ;  /* 0x000000d202297824 */ /* 0x010fe200078e02ff */
[----:B------:R3:W-:Y:S02]  /*d190*/  STG.E.U16 desc[UR6][R42.64], R63 ;  /* 0x0000003f2a007986 */ /* 0x0007e4000c101506 */
[-C--:B------:R-:W-:Y:S02]  /*d1a0*/  IADD3 R22, P4, R47, R68.reuse, RZ ;  /* 0x000000442f167210 */ /* 0x080fe40007f9e0ff */
[----:B------:R-:W0:Y:S01]  /*d1b0*/  LDC R6, c[0x0][0x278] ;  /* 0x00009e00ff067b82 */ /* 0x000e220000000800 */
[----:B--2---:R-:W-:Y:S01]  /*d1c0*/  IMAD R45, R18, 0xd4, RZ ;  /* 0x000000d4122d7824 */ /* 0x004fe200078e02ff */
[----:B------:R-:W-:Y:S01]  /*d1d0*/  IADD3 R38, P5, R41, R68, RZ ;  /* 0x0000004429267210 */ /* 0x000fe20007fbe0ff */
[----:B------:R1:W-:Y:S01]  /*d1e0*/  STG.E.U16 desc[UR6][R36.64], R24 ;  /* 0x0000001824007986 */ /* 0x0003e2000c101506 */
[----:B------:R-:W-:-:S02]  /*d1f0*/  LEA.HI.X.SX32 R23, R23, R69, 0x1, P4 ;  /* 0x0000004517177211 */ /* 0x000fc400020f0eff */
[-C--:B------:R-:W-:Y:S02]  /*d200*/  LEA.HI.X.SX32 R39, R39, R69.reuse, 0x1, P5 ;  /* 0x0000004527277211 */ /* 0x080fe400028f0eff */
[----:B------:R-:W2:Y:S01]  /*d210*/  LDC R16, c[0x0][0x278] ;  /* 0x00009e00ff107b82 */ /* 0x000ea20000000800 */
[----:B-----5:R-:W-:Y:S01]  /*d220*/  IMAD R41, R4, 0xd6, RZ ;  /* 0x000000d604297824 */ /* 0x020fe200078e02ff */
[-C--:B------:R-:W-:Y:S01]  /*d230*/  IADD3 R30, P6, R45, R68.reuse, RZ ;  /* 0x000000442d1e7210 */ /* 0x080fe20007fde0ff */
[----:B------:R4:W-:Y:S03]  /*d240*/  STG.E.U16 desc[UR6][R22.64], R64 ;  /* 0x0000004016007986 */ /* 0x0009e6000c101506 */
[----:B------:R-:W-:Y:S01]  /*d250*/  LEA.HI.X.SX32 R31, R31, R69, 0x1, P6 ;  /* 0x000000451f1f7211 */ /* 0x000fe200030f0eff */
[----:B------:R0:W-:Y:S01]  /*d260*/  STG.E.U16 desc[UR6][R38.64], R20 ;  /* 0x0000001426007986 */ /* 0x0001e2000c101506 */
[----:B------:R-:W5:Y:S01]  /*d270*/  LDC R2, c[0x0][0x278] ;  /* 0x00009e00ff027b82 */ /* 0x000f620000000800 */
[----:B---3--:R-:W-:Y:S01]  /*d280*/  IMAD R43, R12, 0xd8, RZ ;  /* 0x000000d80c2b7824 */ /* 0x008fe200078e02ff */
[----:B-1----:R-:W-:Y:S01]  /*d290*/  PRMT R36, R67, 0x7632, R36 ;  /* 0x0000763243247816 */ /* 0x002fe20000000024 */
[----:B------:R-:W-:Y:S01]  /*d2a0*/  IMAD R37, R71, 0x6b, RZ ;  /* 0x0000006b47257824 */ /* 0x000fe200078e02ff */
[----:B------:R1:W-:Y:S02]  /*d2b0*/  STG.E.U16 desc[UR6][R30.64], R65 ;  /* 0x000000411e007986 */ /* 0x0003e4000c101506 */
[----:B------:R-:W-:-:S02]  /*d2c0*/  IADD3 R24, P4, R43, R68, RZ ;  /* 0x000000442b187210 */ /* 0x000fc40007f9e0ff */
[----:B------:R-:W3:Y:S01]  /*d2d0*/  LDC R14, c[0x0][0x278] ;  /* 0x00009e00ff0e7b82 */ /* 0x000ee20000000800 */
[----:B----4-:R-:W-:Y:S01]  /*d2e0*/  IADD3 R22, P5, R41, R68, RZ ;  /* 0x0000004429167210 */ /* 0x010fe20007fbe0ff */
[----:B0-----:R-:W-:Y:S01]  /*d2f0*/  IMAD R39, R6, 0xda, RZ ;  /* 0x000000da06277824 */ /* 0x001fe200078e02ff */
[-C--:B------:R-:W-:Y:S02]  /*d300*/  LEA.HI.X.SX32 R25, R25, R69.reuse, 0x1, P4 ;  /* 0x0000004519197211 */ /* 0x080fe400020f0eff */
[----:B------:R-:W-:-:S03]  /*d310*/  LEA.HI.X.SX32 R23, R37, R69, 0x1, P5 ;  /* 0x0000004525177211 */ /* 0x000fc600028f0eff */
[----:B------:R-:W0:Y:S01]  /*d320*/  LDC R18, c[0x0][0x278] ;  /* 0x00009e00ff127b82 */ /* 0x000e220000000800 */
[----:B--2---:R-:W-:Y:S01]  /*d330*/  IMAD R41, R16, 0xdc, RZ ;  /* 0x000000dc10297824 */ /* 0x004fe200078e02ff */
[-C--:B-1----:R-:W-:Y:S01]  /*d340*/  IADD3 R30, P5, R39, R68.reuse, RZ ;  /* 0x00000044271e7210 */ /* 0x082fe20007fbe0ff */
[----:B------:R-:W-:Y:S01]  /*d350*/  IMAD R31, R71, 0x6d, RZ ;  /* 0x0000006d471f7824 */ /* 0x000fe200078e02ff */
[----:B------:R-:W-:Y:S01]  /*d360*/  PRMT R20, R66, 0x7632, R20 ;  /* 0x0000763242147816 */ /* 0x000fe20000000014 */
[----:B------:R1:W-:Y:S01]  /*d370*/  STG.E.U16 desc[UR6][R22.64], R28 ;  /* 0x0000001c16007986 */ /* 0x0003e2000c101506 */
[----:B------:R-:W-:Y:S02]  /*d380*/  IADD3 R26, P6, R41, R68, RZ ;  /* 0x00000044291a7210 */ /* 0x000fe40007fde0ff */
[----:B------:R-:W2:Y:S01]  /*d390*/  LDC R4, c[0x0][0x278] ;  /* 0x00009e00ff047b82 */ /* 0x000ea20000000800 */
[----:B-----5:R-:W-:Y:S01]  /*d3a0*/  IMAD R37, R2, 0xde, RZ ;  /* 0x000000de02257824 */ /* 0x020fe200078e02ff */
[-C--:B------:R-:W-:Y:S01]  /*d3b0*/  LEA.HI.X.SX32 R31, R31, R69.reuse, 0x1, P5 ;  /* 0x000000451f1f7211 */ /* 0x080fe200028f0eff */
[----:B------:R4:W-:Y:S01]  /*d3c0*/  STG.E.U16 desc[UR6][R24.64], R66 ;  /* 0x0000004218007986 */ /* 0x0009e2000c101506 */
[----:B------:R-:W-:-:S03]  /*d3d0*/  LEA.HI.X.SX32 R27, R27, R69, 0x1, P6 ;  /* 0x000000451b1b7211 */ /* 0x000fc600030f0eff */
[----:B------:R2:W-:Y:S01]  /*d3e0*/  STG.E.U16 desc[UR6][R30.64], R20 ;  /* 0x000000141e007986 */ /* 0x0005e2000c101506 */
[----:B------:R-:W5:Y:S01]  /*d3f0*/  LDC R6, c[0x0][0x278] ;  /* 0x00009e00ff067b82 */ /* 0x000f620000000800 */
[-C--:B-1----:R-:W-:Y:S01]  /*d400*/  IADD3 R22, P5, R37, R68.reuse, RZ ;  /* 0x0000004425167210 */ /* 0x082fe20007fbe0ff */
[----:B---3--:R-:W-:Y:S01]  /*d410*/  IMAD R39, R14, 0xe0, RZ ;  /* 0x000000e00e277824 */ /* 0x008fe200078e02ff */
[----:B------:R1:W-:Y:S01]  /*d420*/  STG.E.U16 desc[UR6][R26.64], R67 ;  /* 0x000000431a007986 */ /* 0x0003e2000c101506 */
[C---:B------:R-:W-:Y:S01]  /*d430*/  IMAD R23, R71.reuse, 0x6f, RZ ;  /* 0x0000006f47177824 */ /* 0x040fe200078e02ff */
[----:B------:R-:W-:Y:S01]  /*d440*/  PRMT R14, R32, 0x7632, R14 ;  /* 0x00007632200e7816 */ /* 0x000fe2000000000e */
[----:B----4-:R-:W-:Y:S02]  /*d450*/  IMAD R25, R71, 0x71, RZ ;  /* 0x0000007147197824 */ /* 0x010fe400078e02ff */
[----:B------:R-:W3:Y:S01]  /*d460*/  LDC R12, c[0x0][0x278] ;  /* 0x00009e00ff0c7b82 */ /* 0x000ee20000000800 */
[----:B0-----:R-:W-:Y:S01]  /*d470*/  IMAD R37, R18, 0xe4, RZ ;  /* 0x000000e412257824 */ /* 0x001fe200078e02ff */
[----:B------:R-:W-:-:S02]  /*d480*/  IADD3 R18, P4, R39, R68, RZ ;  /* 0x0000004427127210 */ /* 0x000fc40007f9e0ff */
[-C--:B------:R-:W-:Y:S02]  /*d490*/  LEA.HI.X.SX32 R23, R23, R69.reuse, 0x1, P5 ;  /* 0x0000004517177211 */ /* 0x080fe400028f0eff */
[-C--:B------:R-:W-:Y:S02]  /*d4a0*/  LEA.HI.X.SX32 R19, R19, R69.reuse, 0x1, P4 ;  /* 0x0000004513137211 */ /* 0x080fe400020f0eff */
[----:B------:R-:W0:Y:S01]  /*d4b0*/  LDC R2, c[0x0][0x278] ;  /* 0x00009e00ff027b82 */ /* 0x000e220000000800 */
[----:B--2---:R-:W-:Y:S01]  /*d4c0*/  IMAD R31, R4, 0xe2, RZ ;  /* 0x000000e2041f7824 */ /* 0x004fe200078e02ff */
[-C--:B-1----:R-:W-:Y:S01]  /*d4d0*/  IADD3 R26, P6, R37, R68.reuse, RZ ;  /* 0x00000044251a7210 */ /* 0x082fe20007fde0ff */
[----:B------:R1:W-:Y:S03]  /*d4e0*/  STG.E.U16 desc[UR6][R22.64], R36 ;  /* 0x0000002416007986 */ /* 0x0003e6000c101506 */
[----:B------:R-:W-:Y:S01]  /*d4f0*/  IADD3 R24, P5, R31, R68, RZ ;  /* 0x000000441f187210 */ /* 0x000fe20007fbe0ff */
[----:B------:R2:W-:Y:S01]  /*d500*/  STG.E.U16 desc[UR6][R18.64], R32 ;  /* 0x0000002012007986 */ /* 0x0005e2000c101506 */
[----:B------:R-:W4:Y:S01]  /*d510*/  LDC R16, c[0x0][0x278] ;  /* 0x00009e00ff107b82 */ /* 0x000f220000000800 */
[-C--:B------:R-:W-:Y:S01]  /*d520*/  LEA.HI.X.SX32 R27, R29, R69.reuse, 0x1, P6 ;  /* 0x000000451d1b7211 */ /* 0x080fe200030f0eff */
[----:B-----5:R-:W-:Y:S01]  /*d530*/  IMAD R29, R6, 0xe6, RZ ;  /* 0x000000e6061d7824 */ /* 0x020fe200078e02ff */
[----:B------:R-:W-:Y:S01]  /*d540*/  LEA.HI.X.SX32 R25, R25, R69, 0x1, P5 ;  /* 0x0000004519197211 */ /* 0x000fe200028f0eff */
[----:B-1----:R-:W-:-:S04]  /*d550*/  IMAD R23, R71, 0x73, RZ ;  /* 0x0000007347177824 */ /* 0x002fc800078e02ff */
[----:B------:R-:W1:Y:S01]  /*d560*/  LDC R20, c[0x0][0x278] ;  /* 0x00009e00ff147b82 */ /* 0x000e620000000800 */
[----:B---3--:R-:W-:Y:S01]  /*d570*/  IMAD R31, R12, 0xe8, RZ ;  /* 0x000000e80c1f7824 */ /* 0x008fe200078e02ff */
[----:B------:R3:W-:Y:S01]  /*d580*/  STG.E.U16 desc[UR6][R24.64], R14 ;  /* 0x0000000e18007986 */ /* 0x0007e2000c101506 */
[-C--:B--2---:R-:W-:Y:S02]  /*d590*/  IADD3 R18, P5, R29, R68.reuse, RZ ;  /* 0x000000441d127210 */ /* 0x084fe40007fbe0ff */
[----:B------:R-:W-:Y:S01]  /*d5a0*/  PRMT R29, R35, 0x7632, R29 ;  /* 0x00007632231d7816 */ /* 0x000fe2000000001d */
[----:B------:R2:W-:Y:S01]  /*d5b0*/  STG.E.U16 desc[UR6][R26.64], R33 ;  /* 0x000000211a007986 */ /* 0x0005e2000c101506 */
[----:B------:R-:W-:Y:S01]  /*d5c0*/  LEA.HI.X.SX32 R19, R23, R69, 0x1, P5 ;  /* 0x0000004517137211 */ /* 0x000fe200028f0eff */
[----:B------:R-:W5:Y:S01]  /*d5d0*/  LDC R4, c[0x0][0x278] ;  /* 0x00009e00ff047b82 */ /* 0x000f620000000800 */
[----:B0-----:R-:W-:Y:S02]  /*d5e0*/  IMAD R37, R2, 0xea, RZ ;  /* 0x000000ea02257824 */ /* 0x001fe400078e02ff */
[----:B------:R-:W-:Y:S01]  /*d5f0*/  IMAD R23, R71, 0x75, RZ ;  /* 0x0000007547177824 */ /* 0x000fe200078e02ff */
[----:B---3--:R-:W-:-:S04]  /*d600*/  IADD3 R14, P4, R31, R68, RZ ;  /* 0x000000441f0e7210 */ /* 0x008fc80007f9e0ff */
[----:B------:R-:W0:Y:S01]  /*d610*/  LDC R28, c[0x0][0x278] ;  /* 0x00009e00ff1c7b82 */ /* 0x000e220000000800 */
[----:B----4-:R-:W-:Y:S01]  /*d620*/  IMAD R25, R16, 0xec, RZ ;  /* 0x000000ec10197824 */ /* 0x010fe200078e02ff */
[----:B--2---:R-:W-:Y:S02]  /*d630*/  PRMT R27, R33, 0x7632, R27 ;  /* 0x00007632211b7816 */ /* 0x004fe4000000001b */
[-C--:B------:R-:W-:Y:S02]  /*d640*/  IADD3 R22, P5, R37, R68.reuse, RZ ;  /* 0x0000004425167210 */ /* 0x080fe40007fbe0ff */
[----:B------:R-:W-:Y:S01]  /*d650*/  IADD3 R16, P6, R25, R68, RZ ;  /* 0x0000004419107210 */ /* 0x000fe20007fde0ff */
[----:B------:R1:W-:Y:S01]  /*d660*/  STG.E.U16 desc[UR6][R18.64], R27 ;  /* 0x0000001b12007986 */ /* 0x0003e2000c101506 */
[----:B------:R-:W2:Y:S01]  /*d670*/  LDC R6, c[0x0][0x278] ;  /* 0x00009e00ff067b82 */ /* 0x000ea20000000800 */
[-C--:B------:R-:W-:Y:S02]  /*d680*/  LEA.HI.X.SX32 R15, R15, R69.reuse, 0x1, P4 ;  /* 0x000000450f0f7211 */ /* 0x080fe400020f0eff */
[----:B------:R-:W-:-:S02]  /*d690*/  LEA.HI.X.SX32 R23, R23, R69, 0x1, P5 ;  /* 0x0000004517177211 */ /* 0x000fc400028f0eff */
[----:B------:R-:W-:Y:S01]  /*d6a0*/  PRMT R26, R34, 0x7632, R26 ;  /* 0x00007632221a7816 */ /* 0x000fe2000000001a */
[----:B------:R3:W-:Y:S01]  /*d6b0*/  STG.E.U16 desc[UR6][R14.64], R34 ;  /* 0x000000220e007986 */ /* 0x0007e2000c101506 */
[-C--:B------:R-:W-:Y:S01]  /*d6c0*/  LEA.HI.X.SX32 R17, R17, R69.reuse, 0x1, P6 ;  /* 0x0000004511117211 */ /* 0x080fe200030f0eff */
[----:B------:R-:W4:Y:S01]  /*d6d0*/  LDC R2, c[0x0][0x278] ;  /* 0x00009e00ff027b82 */ /* 0x000f220000000800 */
[----:B-----5:R-:W-:Y:S01]  /*d6e0*/  IMAD R25, R4, 0xee, RZ ;  /* 0x000000ee04197824 */ /* 0x020fe200078e02ff */
[----:B------:R0:W-:Y:S01]  /*d6f0*/  STG.E.U16 desc[UR6][R22.64], R26 ;  /* 0x0000001a16007986 */ /* 0x0001e2000c101506 */
[----:B-1----:R-:W-:Y:S02]  /*d700*/  IMAD R27, R20, 0xf0, RZ ;  /* 0x000000f0141b7824 */ /* 0x002fe400078e02ff */
[----:B------:R-:W-:Y:S01]  /*d710*/  IMAD R19, R71, 0x77, RZ ;  /* 0x0000007747137824 */ /* 0x000fe200078e02ff */
[----:B------:R2:W-:Y:S01]  /*d720*/  STG.E.U16 desc[UR6][R16.64], R35 ;  /* 0x0000002310007986 */ /* 0x0005e2000c101506 */
[-C--:B------:R-:W-:Y:S01]  /*d730*/  IADD3 R18, P4, R25, R68.reuse, RZ ;  /* 0x0000004419127210 */ /* 0x080fe20007f9e0ff */
[----:B------:R-:W1:Y:S01]  /*d740*/  LDC R12, c[0x0][0x278] ;  /* 0x00009e00ff0c7b82 */ /* 0x000e620000000800 */
[----:B------:R-:W-:Y:S01]  /*d750*/  IADD3 R4, P5, R27, R68, RZ ;  /* 0x000000441b047210 */ /* 0x000fe20007fbe0ff */
[----:B---3--:R-:W-:Y:S01]  /*d760*/  IMAD R15, R71, 0x79, RZ ;  /* 0x00000079470f7824 */ /* 0x008fe200078e02ff */
[----:B------:R-:W-:-:S02]  /*d770*/  LEA.HI.X.SX32 R19, R19, R69, 0x1, P4 ;  /* 0x0000004513137211 */ /* 0x000fc400020f0eff */
[-C--:B------:R-:W-:Y:S01]  /*d780*/  LEA.HI.X.SX32 R5, R5, R69.reuse, 0x1, P5 ;  /* 0x0000004505057211 */ /* 0x080fe200028f0eff */
[----:B0-----:R-:W-:Y:S02]  /*d790*/  IMAD R23, R28, 0xf2, RZ ;  /* 0x000000f21c177824 */ /* 0x001fe400078e02ff */
[----:B------:R-:W0:Y:S01]  /*d7a0*/  LDC R24, c[0x0][0x278] ;  /* 0x00009e00ff187b82 */ /* 0x000e220000000800 */
[----:B------:R3:W-:Y:S01]  /*d7b0*/  STG.E.U16 desc[UR6][R18.64], R29 ;  /* 0x0000001d12007986 */ /* 0x0007e2000c101506 */
[----:B--2---:R-:W-:Y:S01]  /*d7c0*/  IMAD R17, R6, 0xf4, RZ ;  /* 0x000000f406117824 */ /* 0x004fe200078e02ff */
[-C--:B------:R-:W-:Y:S02]  /*d7d0*/  IADD3 R14, P4, R23, R68.reuse, RZ ;  /* 0x00000044170e7210 */ /* 0x080fe40007f9e0ff */
[----:B------:R-:W-:Y:S01]  /*d7e0*/  PRMT R6, R80, 0x7632, R6 ;  /* 0x0000763250067816 */ /* 0x000fe20000000006 */
[----:B------:R2:W-:Y:S01]  /*d7f0*/  STG.E.U16 desc[UR6][R4.64], R80 ;  /* 0x0000005004007986 */ /* 0x0005e2000c101506 */
[----:B------:R-:W-:Y:S01]  /*d800*/  IADD3 R16, P5, R17, R68, RZ ;  /* 0x0000004411107210 */ /* 0x000fe20007fbe0ff */
[----:B------:R-:W5:Y:S01]  /*d810*/  LDC R20, c[0x0][0x278] ;  /* 0x00009e00ff147b82 */ /* 0x000f620000000800 */
[----:B------:R-:W-:-:S02]  /*d820*/  LEA.HI.X.SX32 R15, R15, R69, 0x1, P4 ;  /* 0x000000450f0f7211 */ /* 0x000fc400020f0eff */
[-C--:B------:R-:W-:Y:S01]  /*d830*/  LEA.HI.X.SX32 R17, R21, R69.reuse, 0x1, P5 ;  /* 0x0000004515117211 */ /* 0x080fe200028f0eff */
[----:B----4-:R-:W-:Y:S01]  /*d840*/  IMAD R21, R2, 0xf6, RZ ;  /* 0x000000f602157824 */ /* 0x010fe200078e02ff */
[----:B------:R-:W-:Y:S01]  /*d850*/  PRMT R2, R81, 0x7632, R2 ;  /* 0x0000763251027816 */ /* 0x000fe20000000002 */
[----:B------:R5:W-:Y:S01]  /*d860*/  STG.E.U16 desc[UR6][R14.64], R6 ;  /* 0x000000060e007986 */ /* 0x000be2000c101506 */
[----:B---3--:R-:W-:Y:S01]  /*d870*/  IMAD R19, R71, 0x7b, RZ ;  /* 0x0000007b47137824 */ /* 0x008fe200078e02ff */
[----:B------:R-:W3:Y:S01]  /*d880*/  LDC R22, c[0x0][0x278] ;  /* 0x00009e00ff167b82 */ /* 0x000ee20000000800 */
[----:B-1----:R-:W-:Y:S01]  /*d890*/  IMAD R23, R12, 0xf8, RZ ;  /* 0x000000f80c177824 */ /* 0x002fe200078e02ff */
[-C--:B------:R-:W-:Y:S01]  /*d8a0*/  IADD3 R18, P4, R21, R68.reuse, RZ ;  /* 0x0000004415127210 */ /* 0x080fe20007f9e0ff */
[C---:B------:R-:W-:Y:S01]  /*d8b0*/  IMAD R21, R71.reuse, 0x7d, RZ ;  /* 0x0000007d47157824 */ /* 0x040fe200078e02ff */
[----:B------:R1:W-:Y:S01]  /*d8c0*/  STG.E.U16 desc[UR6][R16.64], R81 ;  /* 0x0000005110007986 */ /* 0x0003e2000c101506 */
[----:B------:R-:W-:Y:S01]  /*d8d0*/  IMAD R71, R71, 0x7f, RZ ;  /* 0x0000007f47477824 */ /* 0x000fe200078e02ff */
[----:B--2---:R-:W-:Y:S01]  /*d8e0*/  IADD3 R4, P5, R23, R68, RZ ;  /* 0x0000004417047210 */ /* 0x004fe20007fbe0ff */
[----:B0-----:R-:W-:Y:S01]  /*d8f0*/  IMAD R25, R24, 0xfa, RZ ;  /* 0x000000fa18197824 */ /* 0x001fe200078e02ff */
[----:B------:R-:W-:-:S02]  /*d900*/  LEA.HI.X.SX32 R19, R19, R69, 0x1, P4 ;  /* 0x0000004513137211 */ /* 0x000fc400020f0eff */
[-C--:B------:R-:W-:Y:S02]  /*d910*/  LEA.HI.X.SX32 R5, R13, R69.reuse, 0x1, P5 ;  /* 0x000000450d057211 */ /* 0x080fe400028f0eff */
[-C--:B------:R-:W-:Y:S01]  /*d920*/  IADD3 R12, P4, R25, R68.reuse, RZ ;  /* 0x00000044190c7210 */ /* 0x080fe20007f9e0ff */
[----:B------:R0:W-:Y:S01]  /*d930*/  STG.E.U16 desc[UR6][R18.64], R2 ;  /* 0x0000000212007986 */ /* 0x0001e2000c101506 */
[----:B-----5:R-:W-:Y:S02]  /*d940*/  IMAD R15, R20, 0xfc, RZ ;  /* 0x000000fc140f7824 */ /* 0x020fe400078e02ff */
[----:B------:R-:W-:Y:S01]  /*d950*/  LEA.HI.X.SX32 R13, R21, R69, 0x1, P4 ;  /* 0x00000045150d7211 */ /* 0x000fe200020f0eff */
[----:B------:R2:W-:Y:S01]  /*d960*/  STG.E.U16 desc[UR6][R4.64], R82 ;  /* 0x0000005204007986 */ /* 0x0005e2000c101506 */
[----:B-1----:R-:W-:Y:S02]  /*d970*/  PRMT R16, R82, 0x7632, R16 ;  /* 0x0000763252107816 */ /* 0x002fe40000000010 */
[----:B------:R-:W-:Y:S01]  /*d980*/  IADD3 R6, P5, R15, R68, RZ ;  /* 0x000000440f067210 */ /* 0x000fe20007fbe0ff */
[----:B---3--:R-:W-:-:S03]  /*d990*/  IMAD R15, R22, 0xfe, RZ ;  /* 0x000000fe160f7824 */ /* 0x008fc600078e02ff */
[-C--:B------:R-:W-:Y:S01]  /*d9a0*/  LEA.HI.X.SX32 R7, R7, R69.reuse, 0x1, P5 ;  /* 0x0000004507077211 */ /* 0x080fe200028f0eff */
[----:B------:R1:W-:Y:S01]  /*d9b0*/  STG.E.U16 desc[UR6][R12.64], R16 ;  /* 0x000000100c007986 */ /* 0x0003e2000c101506 */
[----:B0-----:R-:W-:Y:S02]  /*d9c0*/  FSEL R2, R89, -INF , P1 ;  /* 0xff80000059027808 */ /* 0x001fe40000800000 */
[----:B------:R-:W-:Y:S01]  /*d9d0*/  IADD3 R14, P4, R15, R68, RZ ;  /* 0x000000440f0e7210 */ /* 0x000fe20007f9e0ff */
[----:B------:R0:W-:Y:S01]  /*d9e0*/  STG.E.U16 desc[UR6][R6.64], R83 ;  /* 0x0000005306007986 */ /* 0x0001e2000c101506 */
[----:B--2---:R-:W-:Y:S01]  /*d9f0*/  FSEL R5, R88, -INF , P0 ;  /* 0xff80000058057808 */ /* 0x004fe20000000000 */
[----:B------:R-:W-:Y:S01]  /*da00*/  FFMA R10, R2, 0.69314718246459960938, R9 ;  /* 0x3f317218020a7823 */ /* 0x000fe20000000009 */
[----:B------:R-:W-:Y:S02]  /*da10*/  LEA.HI.X.SX32 R15, R71, R69, 0x1, P4 ;  /* 0x00000045470f7211 */ /* 0x000fe400020f0eff */
[----:B------:R-:W-:Y:S01]  /*da20*/  LOP3.LUT R2, R0, 0xf8, RZ, 0xc0, !PT ;  /* 0x000000f800027812 */ /* 0x000fe200078ec0ff */
[----:B------:R-:W-:Y:S01]  /*da30*/  FFMA R11, R5, 0.69314718246459960938, R8 ;  /* 0x3f317218050b7823 */ /* 0x000fe20000000008 */
[C---:B------:R-:W-:Y:S01]  /*da40*/  SHF.L.U32 R5, R184.reuse, 0x2, RZ ;  /* 0x00000002b8057819 */ /* 0x040fe200000006ff */
[----:B------:R-:W-:Y:S01]  /*da50*/  IMAD.HI R0, R184, 0x4, RZ ;  /* 0x00000004b8007827 */ /* 0x000fe200078e02ff */
[----:B-1----:R-:W-:Y:S01]  /*da60*/  PRMT R13, R83, 0x7632, R13 ;  /* 0x00007632530d7816 */ /* 0x002fe2000000000d */
[----:B0-----:R-:W0:Y:S04]  /*da70*/  LDC.64 R6, c[0x0][0x230] ;  /* 0x00008c00ff067b82 */ /* 0x001e280000000a00 */
[----:B------:R-:W-:Y:S04]  /*da80*/  STG.E.U16 desc[UR6][R14.64], R13 ;  /* 0x0000000d0e007986 */ /* 0x000fe8000c101506 */
[----:B------:R-:W-:Y:S06]  /*da90*/  BAR.SYNC.DEFER_BLOCKING 0x0 ;  /* 0x0000000000007b1d */ /* 0x000fec0000010000 */
[----:B------:R-:W-:Y:S04]  /*daa0*/  STS.64 [R2+UR4], R92 ;  /* 0x0000005c02007988 */ /* 0x000fe80008000a04 */
[----:B------:R-:W-:Y:S01]  /*dab0*/  STS.64 [R2+UR4+0x100], R10 ;  /* 0x0001000a02007988 */ /* 0x000fe20008000a04 */
[----:B------:R-:W-:-:S02]  /*dac0*/  USHF.L.U32 UR4, UR8, 0x2, URZ ;  /* 0x0000000208047899 */ /* 0x000fc4000800063f */
[----:B------:R-:W-:Y:S01]  /*dad0*/  UIMAD.WIDE UR8, UR8, 0x4, URZ ;  /* 0x00000004080878a5 */ /* 0x000fe2000f8e023f */
[----:B------:R-:W-:Y:S03]  /*dae0*/  BAR.SYNC.DEFER_BLOCKING 0x0 ;  /* 0x0000000000007b1d */ /* 0x000fe60000010000 */
[----:B0-----:R-:W-:-:S04]  /*daf0*/  IADD3 R4, P0, P1, R5, UR4, R6 ;  /* 0x0000000405047c10 */ /* 0x001fc8000f91e006 */
[----:B------:R-:W-:Y:S01]  /*db00*/  IADD3.X R5, R0, UR9, R7, P0, P1 ;  /* 0x0000000900057c10 */ /* 0x000fe200087e2407 */
[----:B------:R-:W0:Y:S04]  /*db10*/  LDS R3, [R3] ;  /* 0x0000000003037984 */ /* 0x000e280000000800 */
[----:B0-----:R-:W-:Y:S01]  /*db20*/  STG.E desc[UR6][R4.64], R3 ;  /* 0x0000000304007986 */ /* 0x001fe2000c101906 */
[----:B------:R-:W-:Y:S05]  /*db30*/  EXIT ;  /* 0x000000000000794d */ /* 0x000fea0003800000 */
.L_x_2:
[----:B------:R-:W-:-:S00]  /*db40*/  BRA `(.L_x_2) ;  /* 0xfffffffc00fc7947 */ /* 0x000fc0000383ffff */
[----:B------:R-:W-:-:S00]  /*db50*/  NOP ;  /* 0x0000000000007918 */ /* 0x000fc00000000000 */
        /* <DEDUP_REMOVED lines=10> */
.L_x_3:


//--------------------- .nv.global.init           --------------------------
	.section	.nv.global.init,"aw",@progbits
.nv.global.init:
	.type		_$_str,@object
	.size		_$_str,(.L_0 - _$_str)
_$_str:
        /*0000*/ 	.byte	0x5f, 0x5f, 0x43, 0x55, 0x44, 0x41, 0x5f, 0x46, 0x54, 0x5a, 0x00
.L_0:


//--------------------- .nv.shared.attn_fwd       --------------------------
	.section	.nv.shared.attn_fwd,"aw",@nobits
	.sectionflags	@""
	.align	16
	.zero		1024


//--------------------- .nv.shared.reserved.0     --------------------------
	.section	.nv.shared.reserved.0,"aw",@nobits
	.weak		__nv_reservedSMEM_offset_0_alias
	.size		__nv_reservedSMEM_offset_0_alias, 0, 0
	.other		__nv_reservedSMEM_offset_0_alias,@"STO_CUDA_RESERVED_SHARED STV_DEFAULT"
__nv_reservedSMEM_offset_0_alias:
	.zero		0


//--------------------- .nv.constant0.attn_fwd    --------------------------
	.section	.nv.constant0.attn_fwd,"a",@progbits
	.sectionflags	@""
	.align	4
.nv.constant0.attn_fwd:
	.zero		664


//--------------------- SYMBOLS --------------------------

	.type		.nv.reservedSmem.offset0,@object
	.size		.nv.reservedSmem.offset0,0x4
